// auto-generated by cutlass_sweep.gemm — config: {"arch": "sm_100", "cluster_m": 1, "cluster_n": 2, "dtype": "e4m3", "stages": 4, "tile_k": 32, "tile_m": 64, "tile_n": 256}
#include "cutlass/cutlass.h"
#include "cutlass/gemm/collective/collective_builder.hpp"
#include "cutlass/gemm/device/gemm_universal_adapter.h"
#include "cutlass/gemm/kernel/gemm_universal.hpp"
#include "cutlass/epilogue/collective/collective_builder.hpp"

using ElemA = cutlass::float_e4m3_t;
using ElemB = cutlass::float_e4m3_t;
using ElemCD = cutlass::float_e4m3_t;
using Acc  = float;
using TileShape    = cute::Shape<cute::_64, cute::_256, cute::_32>;
using ClusterShape = cute::Shape<cute::_1, cute::_2, cute::_1>;

using CollectiveEpilogue = typename cutlass::epilogue::collective::CollectiveBuilder<
    cutlass::arch::Sm100, cutlass::arch::OpClassTensorOp,
    TileShape, ClusterShape,
    cutlass::epilogue::collective::EpilogueTileAuto,
    Acc, Acc,
    ElemCD, cutlass::layout::RowMajor, 128 / cutlass::sizeof_bits<ElemCD>::value,
    ElemCD, cutlass::layout::RowMajor, 128 / cutlass::sizeof_bits<ElemCD>::value,
    cutlass::epilogue::collective::EpilogueScheduleAuto
  >::CollectiveOp;

using CollectiveMainloop = typename cutlass::gemm::collective::CollectiveBuilder<
    cutlass::arch::Sm100, cutlass::arch::OpClassTensorOp,
    ElemA, cutlass::layout::RowMajor, 128 / cutlass::sizeof_bits<ElemA>::value,
    ElemB, cutlass::layout::ColumnMajor, 128 / cutlass::sizeof_bits<ElemB>::value,
    Acc,
    TileShape, ClusterShape,
    cutlass::gemm::collective::StageCount<4>,
    cutlass::gemm::collective::KernelScheduleAuto
  >::CollectiveOp;

using GemmKernel = cutlass::gemm::kernel::GemmUniversal<
    cute::Shape<int,int,int,int>,
    CollectiveMainloop,
    CollectiveEpilogue
>;
using Gemm = cutlass::gemm::device::GemmUniversalAdapter<GemmKernel>;

// Force the device kernel symbol into the cubin without needing a host main.
auto* _anchor = &cutlass::device_kernel<GemmKernel>;


// ===== COMPILED SASS (sm_100a) =====

	.target	sm_100a

	.elftype	@"ET_EXEC"


//--------------------- .note.nv.tkinfo           --------------------------
	.section	.note.nv.tkinfo,"",@"SHT_NOTE"
	.sectionflags	@"SHF_NOTE_NV_TKINFO"
	.tkinfo
        /*0018*/ 	.word	0x00000002
        /*0030*/ 	.string	""
        /*0030*/ 	.string	"ptxas"
        /*0030*/ 	.string	"Cuda compilation tools, release 13.0, V13.0.88"
        /*0030*/ 	.string	"Build cuda_13.0.r13.0/compiler.36424714_0"
        /*0030*/ 	.string	"-arch sm_100a -m 64 "



//--------------------- .note.nv.cuinfo           --------------------------
	.section	.note.nv.cuinfo,"",@"SHT_NOTE"
	.sectionflags	@"SHF_NOTE_NV_CUINFO"
        /*0018*/ 	.short	0x0002
        /*001a*/ 	.short	0x0064
        /*001c*/ 	.short	0x0082
	.zero		2


//--------------------- .nv.info                  --------------------------
	.section	.nv.info,"",@"SHT_CUDA_INFO"
	.align	4


	//----- nvinfo : EIATTR_REGCOUNT
	.align		4
        /*0000*/ 	.byte	0x04, 0x2f
        /*0002*/ 	.short	(.L_20 - .L_19)
	.align		4
.L_19:
        /*0004*/ 	.word	index@(_ZN7cutlass13device_kernelINS_4gemm6kernel13GemmUniversalIN4cute5tupleIJiiiiEEENS1_10collective13CollectiveMmaINS1_35MainloopSm100TmaUmmaWarpSpecializedILi4ELi2ELi4ENS5_IJNS4_1CILi1EEENSA_ILi2EEESB_EEEEENS5_IJNSA_ILi64EEENSA_ILi256EEENSA_ILi32EEEEEENS_12float_e4m3_tENS5_IJlSB_lEEESJ_SK_NS4_8TiledMMAINS4_8MMA_AtomIJNS4_10MMA_TraitsINS4_19SM100_MMA_F8F6F4_SSEJSJ_SJ_fSF_SG_NS4_17integral_constantINS4_4UMMA5MajorELSR_0EEESS_NSP_INSQ_7ScaleInELST_0EEESU_EEEEEENS4_6LayoutINS5_IJSB_SB_SB_EEENS5_IJNSA_ILi0EEESZ_SZ_EEEEENS5_IJNS4_10UnderscoreES12_S12_EEEEENS4_23SM90_TMA_LOAD_MULTICASTENS4_14ComposedLayoutINS4_7SwizzleILi1ELi4ELi3EEENS4_18smem_ptr_flag_bitsILi8EEENSX_INS5_IJNSA_ILi8EEESH_EEENS5_IJSH_SB_EEEEEEEvNS4_8identityENS4_13SM90_TMA_LOADES1F_vS1G_EENS_8epilogue10collective18CollectiveEpilogueINS1J_23Sm100TmaWarpSpecializedILi4ELi2ELi32ELb0ELb0EEEJSI_NS5_IJNSX_ISF_SB_EES1O_EEESJ_SK_SJ_SK_NS1J_6fusion15FusionCallbacksIS1N_NS1Q_17LinearCombinationISJ_fSJ_fLNS_15FloatRoundStyleE2EEESI_S1P_JEEENS4_5SM1004TMEM4LOAD26SM100_TMEM_LOAD_16dp32b32xES1H_NS16_INS17_ILi2ELi4ELi3EEES1A_NSX_INS5_IJS1B_SF_EEENS5_IJSF_SB_EEEEEEENS4_39AutoVectorizingCopyWithAssumedAlignmentILi128EEENS4_14SM90_TMA_STOREES24_S26_S26_EEEvvEEEEvNT_6ParamsE)
        /*0008*/ 	.word	0x00000075


	//----- nvinfo : EIATTR_FRAME_SIZE
	.align		4
.L_20:
        /*000c*/ 	.byte	0x04, 0x11
        /*000e*/ 	.short	(.L_22 - .L_21)
	.align		4
.L_21:
        /*0010*/ 	.word	index@($__internal_2_$__cuda_sm10x_tcgen05_guardrail_trap_unallocated_columns_being_dealloced)
        /*0014*/ 	.word	0x00000000


	//----- nvinfo : EIATTR_FRAME_SIZE
	.align		4
.L_22:
        /*0018*/ 	.byte	0x04, 0x11
        /*001a*/ 	.short	(.L_24 - .L_23)
	.align		4
.L_23:
        /*001c*/ 	.word	index@($__internal_1_$__cuda_sm10x_tcgen05_guardrail_trap_phase_invalid_during_alloc)
        /*0020*/ 	.word	0x00000000


	//----- nvinfo : EIATTR_FRAME_SIZE
	.align		4
.L_24:
        /*0024*/ 	.byte	0x04, 0x11
        /*0026*/ 	.short	(.L_26 - .L_25)
	.align		4
.L_25:
        /*0028*/ 	.word	index@($__internal_0_$__cuda_sm10x_tcgen05_guardrail_trap_col_being_dealloced_not_returned_by_alloc)
        /*002c*/ 	.word	0x00000000


	//----- nvinfo : EIATTR_FRAME_SIZE
	.align		4
.L_26:
        /*0030*/ 	.byte	0x04, 0x11
        /*0032*/ 	.short	(.L_28 - .L_27)
	.align		4
.L_27:
        /*0034*/ 	.word	index@(_ZN7cutlass13device_kernelINS_4gemm6kernel13GemmUniversalIN4cute5tupleIJiiiiEEENS1_10collective13CollectiveMmaINS1_35MainloopSm100TmaUmmaWarpSpecializedILi4ELi2ELi4ENS5_IJNS4_1CILi1EEENSA_ILi2EEESB_EEEEENS5_IJNSA_ILi64EEENSA_ILi256EEENSA_ILi32EEEEEENS_12float_e4m3_tENS5_IJlSB_lEEESJ_SK_NS4_8TiledMMAINS4_8MMA_AtomIJNS4_10MMA_TraitsINS4_19SM100_MMA_F8F6F4_SSEJSJ_SJ_fSF_SG_NS4_17integral_constantINS4_4UMMA5MajorELSR_0EEESS_NSP_INSQ_7ScaleInELST_0EEESU_EEEEEENS4_6LayoutINS5_IJSB_SB_SB_EEENS5_IJNSA_ILi0EEESZ_SZ_EEEEENS5_IJNS4_10UnderscoreES12_S12_EEEEENS4_23SM90_TMA_LOAD_MULTICASTENS4_14ComposedLayoutINS4_7SwizzleILi1ELi4ELi3EEENS4_18smem_ptr_flag_bitsILi8EEENSX_INS5_IJNSA_ILi8EEESH_EEENS5_IJSH_SB_EEEEEEEvNS4_8identityENS4_13SM90_TMA_LOADES1F_vS1G_EENS_8epilogue10collective18CollectiveEpilogueINS1J_23Sm100TmaWarpSpecializedILi4ELi2ELi32ELb0ELb0EEEJSI_NS5_IJNSX_ISF_SB_EES1O_EEESJ_SK_SJ_SK_NS1J_6fusion15FusionCallbacksIS1N_NS1Q_17LinearCombinationISJ_fSJ_fLNS_15FloatRoundStyleE2EEESI_S1P_JEEENS4_5SM1004TMEM4LOAD26SM100_TMEM_LOAD_16dp32b32xES1H_NS16_INS17_ILi2ELi4ELi3EEES1A_NSX_INS5_IJS1B_SF_EEENS5_IJSF_SB_EEEEEEENS4_39AutoVectorizingCopyWithAssumedAlignmentILi128EEENS4_14SM90_TMA_STOREES24_S26_S26_EEEvvEEEEvNT_6ParamsE)
        /*0038*/ 	.word	0x00000000


	//----- nvinfo : EIATTR_MIN_STACK_SIZE
	.align		4
.L_28:
        /*003c*/ 	.byte	0x04, 0x12
        /*003e*/ 	.short	(.L_30 - .L_29)
	.align		4
.L_29:
        /*0040*/ 	.word	index@(_ZN7cutlass13device_kernelINS_4gemm6kernel13GemmUniversalIN4cute5tupleIJiiiiEEENS1_10collective13CollectiveMmaINS1_35MainloopSm100TmaUmmaWarpSpecializedILi4ELi2ELi4ENS5_IJNS4_1CILi1EEENSA_ILi2EEESB_EEEEENS5_IJNSA_ILi64EEENSA_ILi256EEENSA_ILi32EEEEEENS_12float_e4m3_tENS5_IJlSB_lEEESJ_SK_NS4_8TiledMMAINS4_8MMA_AtomIJNS4_10MMA_TraitsINS4_19SM100_MMA_F8F6F4_SSEJSJ_SJ_fSF_SG_NS4_17integral_constantINS4_4UMMA5MajorELSR_0EEESS_NSP_INSQ_7ScaleInELST_0EEESU_EEEEEENS4_6LayoutINS5_IJSB_SB_SB_EEENS5_IJNSA_ILi0EEESZ_SZ_EEEEENS5_IJNS4_10UnderscoreES12_S12_EEEEENS4_23SM90_TMA_LOAD_MULTICASTENS4_14ComposedLayoutINS4_7SwizzleILi1ELi4ELi3EEENS4_18smem_ptr_flag_bitsILi8EEENSX_INS5_IJNSA_ILi8EEESH_EEENS5_IJSH_SB_EEEEEEEvNS4_8identityENS4_13SM90_TMA_LOADES1F_vS1G_EENS_8epilogue10collective18CollectiveEpilogueINS1J_23Sm100TmaWarpSpecializedILi4ELi2ELi32ELb0ELb0EEEJSI_NS5_IJNSX_ISF_SB_EES1O_EEESJ_SK_SJ_SK_NS1J_6fusion15FusionCallbacksIS1N_NS1Q_17LinearCombinationISJ_fSJ_fLNS_15FloatRoundStyleE2EEESI_S1P_JEEENS4_5SM1004TMEM4LOAD26SM100_TMEM_LOAD_16dp32b32xES1H_NS16_INS17_ILi2ELi4ELi3EEES1A_NSX_INS5_IJS1B_SF_EEENS5_IJSF_SB_EEEEEEENS4_39AutoVectorizingCopyWithAssumedAlignmentILi128EEENS4_14SM90_TMA_STOREES24_S26_S26_EEEvvEEEEvNT_6ParamsE)
        /*0044*/ 	.word	0x00000000
.L_30:


//--------------------- .nv.compat                --------------------------
	.section	.nv.compat,"",@"SHT_CUDA_COMPAT_INFO"
	.align	4
        /*0000*/ 	.byte	0x02, 0x09, 0x01, 0x00, 0x02, 0x02, 0x02, 0x00, 0x02, 0x05, 0x05, 0x00, 0x03, 0x07, 0x01, 0x01
        /*0010*/ 	.byte	0x02, 0x03, 0x01, 0x00, 0x02, 0x06, 0x01, 0x00, 0x04, 0x0b, 0x08, 0x00, 0x09, 0x00, 0x00, 0x00
        /*0020*/ 	.byte	0x00, 0x00, 0x00, 0x00


//--------------------- .nv.info._ZN7cutlass13device_kernelINS_4gemm6kernel13GemmUniversalIN4cute5tupleIJiiiiEEENS1_10collective13CollectiveMmaINS1_35MainloopSm100TmaUmmaWarpSpecializedILi4ELi2ELi4ENS5_IJNS4_1CILi1EEENSA_ILi2EEESB_EEEEENS5_IJNSA_ILi64EEENSA_ILi256EEENSA_ILi32EEEEEENS_12float_e4m3_tENS5_IJlSB_lEEESJ_SK_NS4_8TiledMMAINS4_8MMA_AtomIJNS4_10MMA_TraitsINS4_19SM100_MMA_F8F6F4_SSEJSJ_SJ_fSF_SG_NS4_17integral_constantINS4_4UMMA5MajorELSR_0EEESS_NSP_INSQ_7ScaleInELST_0EEESU_EEEEEENS4_6LayoutINS5_IJSB_SB_SB_EEENS5_IJNSA_ILi0EEESZ_SZ_EEEEENS5_IJNS4_10UnderscoreES12_S12_EEEEENS4_23SM90_TMA_LOAD_MULTICASTENS4_14ComposedLayoutINS4_7SwizzleILi1ELi4ELi3EEENS4_18smem_ptr_flag_bitsILi8EEENSX_INS5_IJNSA_ILi8EEESH_EEENS5_IJSH_SB_EEEEEEEvNS4_8identityENS4_13SM90_TMA_LOADES1F_vS1G_EENS_8epilogue10collective18CollectiveEpilogueINS1J_23Sm100TmaWarpSpecializedILi4ELi2ELi32ELb0ELb0EEEJSI_NS5_IJNSX_ISF_SB_EES1O_EEESJ_SK_SJ_SK_NS1J_6fusion15FusionCallbacksIS1N_NS1Q_17LinearCombinationISJ_fSJ_fLNS_15FloatRoundStyleE2EEESI_S1P_JEEENS4_5SM1004TMEM4LOAD26SM100_TMEM_LOAD_16dp32b32xES1H_NS16_INS17_ILi2ELi4ELi3EEES1A_NSX_INS5_IJS1B_SF_EEENS5_IJSF_SB_EEEEEEENS4_39AutoVectorizingCopyWithAssumedAlignmentILi128EEENS4_14SM90_TMA_STOREES24_S26_S26_EEEvvEEEEvNT_6ParamsE --------------------------
	.section	.nv.info._ZN7cutlass13device_kernelINS_4gemm6kernel13GemmUniversalIN4cute5tupleIJiiiiEEENS1_10collective13CollectiveMmaINS1_35MainloopSm100TmaUmmaWarpSpecializedILi4ELi2ELi4ENS5_IJNS4_1CILi1EEENSA_ILi2EEESB_EEEEENS5_IJNSA_ILi64EEENSA_ILi256EEENSA_ILi32EEEEEENS_12float_e4m3_tENS5_IJlSB_lEEESJ_SK_NS4_8TiledMMAINS4_8MMA_AtomIJNS4_10MMA_TraitsINS4_19SM100_MMA_F8F6F4_SSEJSJ_SJ_fSF_SG_NS4_17integral_constantINS4_4UMMA5MajorELSR_0EEESS_NSP_INSQ_7ScaleInELST_0EEESU_EEEEEENS4_6LayoutINS5_IJSB_SB_SB_EEENS5_IJNSA_ILi0EEESZ_SZ_EEEEENS5_IJNS4_10UnderscoreES12_S12_EEEEENS4_23SM90_TMA_LOAD_MULTICASTENS4_14ComposedLayoutINS4_7SwizzleILi1ELi4ELi3EEENS4_18smem_ptr_flag_bitsILi8EEENSX_INS5_IJNSA_ILi8EEESH_EEENS5_IJSH_SB_EEEEEEEvNS4_8identityENS4_13SM90_TMA_LOADES1F_vS1G_EENS_8epilogue10collective18CollectiveEpilogueINS1J_23Sm100TmaWarpSpecializedILi4ELi2ELi32ELb0ELb0EEEJSI_NS5_IJNSX_ISF_SB_EES1O_EEESJ_SK_SJ_SK_NS1J_6fusion15FusionCallbacksIS1N_NS1Q_17LinearCombinationISJ_fSJ_fLNS_15FloatRoundStyleE2EEESI_S1P_JEEENS4_5SM1004TMEM4LOAD26SM100_TMEM_LOAD_16dp32b32xES1H_NS16_INS17_ILi2ELi4ELi3EEES1A_NSX_INS5_IJS1B_SF_EEENS5_IJSF_SB_EEEEEEENS4_39AutoVectorizingCopyWithAssumedAlignmentILi128EEENS4_14SM90_TMA_STOREES24_S26_S26_EEEvvEEEEvNT_6ParamsE,"",@"SHT_CUDA_INFO"
	.sectionflags	@""
	.align	4


	//----- nvinfo : EIATTR_CUDA_API_VERSION
	.align		4
        /*0000*/ 	.byte	0x04, 0x37
        /*0002*/ 	.short	(.L_32 - .L_31)
.L_31:
        /*0004*/ 	.word	0x00000082


	//----- nvinfo : EIATTR_KPARAM_INFO
	.align		4
.L_32:
        /*0008*/ 	.byte	0x04, 0x17
        /*000a*/ 	.short	(.L_34 - .L_33)
.L_33:
        /*000c*/ 	.word	0x00000000
        /*0010*/ 	.short	0x0000
        /*0012*/ 	.short	0x0000
        /*0014*/ 	.byte	0x00, 0xf0, 0x01, 0x20


	//----- nvinfo : EIATTR_AT_ENTRY_FRAGMENTS
	.align		4
.L_34:
        /*0018*/ 	.byte	0x04, 0x4f
        /*001a*/ 	.short	(.L_36 - .L_35)


	//   ....[0]....
.L_35:
        /*001c*/ 	.word	0x00000006


	//----- nvinfo : EIATTR_RESERVED_SMEM_USED
	.align		4
.L_36:
        /*0020*/ 	.byte	0x01, 0x41
	.zero		2


	//----- nvinfo : EIATTR_SPARSE_MMA_MASK
	.align		4
        /*0024*/ 	.byte	0x03, 0x50
        /*0026*/ 	.short	0x0000


	//----- nvinfo : EIATTR_TCGEN05_1CTA_USED
	.align		4
        /*0028*/ 	.byte	0x01, 0x51
	.zero		2


	//----- nvinfo : EIATTR_MAXREG_COUNT
	.align		4
        /*002c*/ 	.byte	0x03, 0x1b
        /*002e*/ 	.short	0x00ff


	//----- nvinfo : EIATTR_NUM_BARRIERS
	.align		4
        /*0030*/ 	.byte	0x02, 0x4c
        /*0032*/ 	.byte	0x07
	.zero		1


	//----- nvinfo : EIATTR_EXTERNS
	.align		4
        /*0034*/ 	.byte	0x04, 0x0f
        /*0036*/ 	.short	(.L_38 - .L_37)


	//   ....[0]....
	.align		4
.L_37:
        /*0038*/ 	.word	index@(__assertfail)


	//----- nvinfo : EIATTR_MERCURY_ISA_VERSION
	.align		4
.L_38:
        /*003c*/ 	.byte	0x03, 0x5f
        /*003e*/ 	.short	0x0101


	//----- nvinfo : EIATTR_INT_WARP_WIDE_INSTR_OFFSETS
	.align		4
        /*0040*/ 	.byte	0x04, 0x31
        /*0042*/ 	.short	(.L_40 - .L_39)


	//   ....[0]....
.L_39:
        /*0044*/ 	.word	0x00003ba0


	//   ....[1]....
        /*0048*/ 	.word	0x00003bc0


	//   ....[2]....
        /*004c*/ 	.word	0x00003bf0


	//   ....[3]....
        /*0050*/ 	.word	0x00004770


	//   ....[4]....
        /*0054*/ 	.word	0x000047e0


	//   ....[5]....
        /*0058*/ 	.word	0x000048b0


	//   ....[6]....
        /*005c*/ 	.word	0x00004930


	//   ....[7]....
        /*0060*/ 	.word	0x00004a20


	//   ....[8]....
        /*0064*/ 	.word	0x00004aa0


	//   ....[9]....
        /*0068*/ 	.word	0x00004b80


	//   ....[10]....
        /*006c*/ 	.word	0x00004c30


	//----- nvinfo : EIATTR_COOP_GROUP_MASK_REGIDS
	.align		4
.L_40:
        /*0070*/ 	.byte	0x04, 0x29
        /*0072*/ 	.short	(.L_42 - .L_41)


	//   ....[0]....
.L_41:
        /*0074*/ 	.word	0xffffffff


	//   ....[1]....
        /*0078*/ 	.word	0xffffffff


	//   ....[2]....
        /*007c*/ 	.word	0xffffffff


	//   ....[3]....
        /*0080*/ 	.word	0xffffffff


	//   ....[4]....
        /*0084*/ 	.word	0xffffffff


	//   ....[5]....
        /*0088*/ 	.word	0xffffffff


	//   ....[6]....
        /*008c*/ 	.word	0xffffffff


	//   ....[7]....
        /*0090*/ 	.word	0xffffffff


	//   ....[8]....
        /*0094*/ 	.word	0xffffffff


	//   ....[9]....
        /*0098*/ 	.word	0xffffffff


	//   ....[10]....
        /*009c*/ 	.word	0xffffffff


	//   ....[11]....
        /*00a0*/ 	.word	0xffffffff


	//   ....[12]....
        /*00a4*/ 	.word	0xffffffff


	//   ....[13]....
        /*00a8*/ 	.word	0xffffffff


	//----- nvinfo : EIATTR_COOP_GROUP_INSTR_OFFSETS
	.align		4
.L_42:
        /*00ac*/ 	.byte	0x04, 0x28
        /*00ae*/ 	.short	(.L_44 - .L_43)


	//   ....[0]....
.L_43:
        /*00b0*/ 	.word	0x00000080


	//   ....[1]....
        /*00b4*/ 	.word	0x000004f0


	//   ....[2]....
        /*00b8*/ 	.word	0x000006a0


	//   ....[3]....
        /*00bc*/ 	.word	0x00000840


	//   ....[4]....
        /*00c0*/ 	.word	0x00000940


	//   ....[5]....
        /*00c4*/ 	.word	0x00000ab0


	//   ....[6]....
        /*00c8*/ 	.word	0x00000c50


	//   ....[7]....
        /*00cc*/ 	.word	0x00000e00


	//   ....[8]....
        /*00d0*/ 	.word	0x00002000


	//   ....[9]....
        /*00d4*/ 	.word	0x00002ee0


	//   ....[10]....
        /*00d8*/ 	.word	0x000030f0


	//   ....[11]....
        /*00dc*/ 	.word	0x00003120


	//   ....[12]....
        /*00e0*/ 	.word	0x00003a80


	//   ....[13]....
        /*00e4*/ 	.word	0x00003cb0


	//----- nvinfo : EIATTR_VRC_CTA_INIT_COUNT
	.align		4
.L_44:
        /*00e8*/ 	.byte	0x02, 0x4a
        /*00ea*/ 	.byte	0x80
	.zero		1


	//----- nvinfo : EIATTR_SYSCALL_OFFSETS
	.align		4
        /*00ec*/ 	.byte	0x04, 0x46
        /*00ee*/ 	.short	(.L_46 - .L_45)


	//   ....[0]....
.L_45:
        /*00f0*/ 	.word	0x000058c0


	//   ....[1]....
        /*00f4*/ 	.word	0x00005a00


	//   ....[2]....
        /*00f8*/ 	.word	0x00006230


	//   ....[3]....
        /*00fc*/ 	.word	0x00006fc0


	//   ....[4]....
        /*0100*/ 	.word	0x00007d10


	//   ....[5]....
        /*0104*/ 	.word	0x00008a90


	//----- nvinfo : EIATTR_MBARRIER_INSTR_OFFSETS
	.align		4
.L_46:
        /*0108*/ 	.byte	0x04, 0x39
        /*010a*/ 	.short	(.L_48 - .L_47)


	//   ....[0]....
.L_47:
        /*010c*/ 	.word	0x00000610
        /*0110*/ 	.word	0x000000ff
        /*0114*/ 	.word	0x00000000
        /*0118*/ 	.short	0x0100
        /*011a*/ 	.byte	0x04
	.zero		1


	//   ....[1]....
        /*011c*/ 	.word	0x00000620
        /*0120*/ 	.word	0x000000ff
        /*0124*/ 	.word	0x00000020
        /*0128*/ 	.short	0x0100
        /*012a*/ 	.byte	0x04
	.zero		1


	//   ....[2]....
        /*012c*/ 	.word	0x00000630
        /*0130*/ 	.word	0x000000ff
        /*0134*/ 	.word	0x00000008
        /*0138*/ 	.short	0x0100
        /*013a*/ 	.byte	0x04
	.zero		1


	//   ....[3]....
        /*013c*/ 	.word	0x00000640
        /*0140*/ 	.word	0x000000ff
        /*0144*/ 	.word	0x00000028
        /*0148*/ 	.short	0x0100
        /*014a*/ 	.byte	0x04
	.zero		1


	//   ....[4]....
        /*014c*/ 	.word	0x00000650
        /*0150*/ 	.word	0x000000ff
        /*0154*/ 	.word	0x00000010
        /*0158*/ 	.short	0x0100
        /*015a*/ 	.byte	0x04
	.zero		1


	//   ....[5]....
        /*015c*/ 	.word	0x00000660
        /*0160*/ 	.word	0x000000ff
        /*0164*/ 	.word	0x00000030
        /*0168*/ 	.short	0x0100
        /*016a*/ 	.byte	0x04
	.zero		1


	//   ....[6]....
        /*016c*/ 	.word	0x00000670
        /*0170*/ 	.word	0x000000ff
        /*0174*/ 	.word	0x00000018
        /*0178*/ 	.short	0x0100
        /*017a*/ 	.byte	0x04
	.zero		1


	//   ....[7]....
        /*017c*/ 	.word	0x00000680
        /*0180*/ 	.word	0x000000ff
        /*0184*/ 	.word	0x00000038
        /*0188*/ 	.short	0x0100
        /*018a*/ 	.byte	0x04
	.zero		1


	//   ....[8]....
        /*018c*/ 	.word	0x000007b0
        /*0190*/ 	.word	0x000000ff
        /*0194*/ 	.word	0x00000040
        /*0198*/ 	.short	0x0100
        /*019a*/ 	.byte	0x04
	.zero		1


	//   ....[9]....
        /*019c*/ 	.word	0x000007c0
        /*01a0*/ 	.word	0x000000ff
        /*01a4*/ 	.word	0x00000060
        /*01a8*/ 	.short	0x0100
        /*01aa*/ 	.byte	0x04
	.zero		1


	//   ....[10]....
        /*01ac*/ 	.word	0x000007d0
        /*01b0*/ 	.word	0x000000ff
        /*01b4*/ 	.word	0x00000048
        /*01b8*/ 	.short	0x0100
        /*01ba*/ 	.byte	0x04
	.zero		1


	//   ....[11]....
        /*01bc*/ 	.word	0x000007e0
        /*01c0*/ 	.word	0x000000ff
        /*01c4*/ 	.word	0x00000068
        /*01c8*/ 	.short	0x0100
        /*01ca*/ 	.byte	0x04
	.zero		1


	//   ....[12]....
        /*01cc*/ 	.word	0x000007f0
        /*01d0*/ 	.word	0x000000ff
        /*01d4*/ 	.word	0x00000050
        /*01d8*/ 	.short	0x0100
        /*01da*/ 	.byte	0x04
	.zero		1


	//   ....[13]....
        /*01dc*/ 	.word	0x00000800
        /*01e0*/ 	.word	0x000000ff
        /*01e4*/ 	.word	0x00000070
        /*01e8*/ 	.short	0x0100
        /*01ea*/ 	.byte	0x04
	.zero		1


	//   ....[14]....
        /*01ec*/ 	.word	0x00000810
        /*01f0*/ 	.word	0x000000ff
        /*01f4*/ 	.word	0x00000058
        /*01f8*/ 	.short	0x0100
        /*01fa*/ 	.byte	0x04
	.zero		1


	//   ....[15]....
        /*01fc*/ 	.word	0x00000820
        /*0200*/ 	.word	0x000000ff
        /*0204*/ 	.word	0x00000078
        /*0208*/ 	.short	0x0100
        /*020a*/ 	.byte	0x04
	.zero		1


	//   ....[16]....
        /*020c*/ 	.word	0x00000910
        /*0210*/ 	.word	0x000000ff
        /*0214*/ 	.word	0x00000080
        /*0218*/ 	.short	0x0100
        /*021a*/ 	.byte	0x06
	.zero		1


	//   ....[17]....
        /*021c*/ 	.word	0x00000920
        /*0220*/ 	.word	0x000000ff
        /*0224*/ 	.word	0x00000088
        /*0228*/ 	.short	0x0100
        /*022a*/ 	.byte	0x06
	.zero		1


	//   ....[18]....
        /*022c*/ 	.word	0x00000a60
        /*0230*/ 	.word	0x000000ff
        /*0234*/ 	.word	0x00000090
        /*0238*/ 	.short	0x0100
        /*023a*/ 	.byte	0x06
	.zero		1


	//   ....[19]....
        /*023c*/ 	.word	0x00000a70
        /*0240*/ 	.word	0x000000ff
        /*0244*/ 	.word	0x000000a0
        /*0248*/ 	.short	0x0100
        /*024a*/ 	.byte	0x06
	.zero		1


	//   ....[20]....
        /*024c*/ 	.word	0x00000a80
        /*0250*/ 	.word	0x000000ff
        /*0254*/ 	.word	0x00000098
        /*0258*/ 	.short	0x0100
        /*025a*/ 	.byte	0x06
	.zero		1


	//   ....[21]....
        /*025c*/ 	.word	0x00000a90
        /*0260*/ 	.word	0x000000ff
        /*0264*/ 	.word	0x000000a8
        /*0268*/ 	.short	0x0100
        /*026a*/ 	.byte	0x06
	.zero		1


	//   ....[22]....
        /*026c*/ 	.word	0x00000bc0
        /*0270*/ 	.word	0x000000ff
        /*0274*/ 	.word	0x000000b0
        /*0278*/ 	.short	0x0100
        /*027a*/ 	.byte	0x04
	.zero		1


	//   ....[23]....
        /*027c*/ 	.word	0x00000bd0
        /*0280*/ 	.word	0x000000ff
        /*0284*/ 	.word	0x000000d0
        /*0288*/ 	.short	0x0100
        /*028a*/ 	.byte	0x04
	.zero		1


	//   ....[24]....
        /*028c*/ 	.word	0x00000be0
        /*0290*/ 	.word	0x000000ff
        /*0294*/ 	.word	0x000000b8
        /*0298*/ 	.short	0x0100
        /*029a*/ 	.byte	0x04
	.zero		1


	//   ....[25]....
        /*029c*/ 	.word	0x00000bf0
        /*02a0*/ 	.word	0x000000ff
        /*02a4*/ 	.word	0x000000d8
        /*02a8*/ 	.short	0x0100
        /*02aa*/ 	.byte	0x04
	.zero		1


	//   ....[26]....
        /*02ac*/ 	.word	0x00000c00
        /*02b0*/ 	.word	0x000000ff
        /*02b4*/ 	.word	0x000000c0
        /*02b8*/ 	.short	0x0100
        /*02ba*/ 	.byte	0x04
	.zero		1


	//   ....[27]....
        /*02bc*/ 	.word	0x00000c10
        /*02c0*/ 	.word	0x000000ff
        /*02c4*/ 	.word	0x000000e0
        /*02c8*/ 	.short	0x0100
        /*02ca*/ 	.byte	0x04
	.zero		1


	//   ....[28]....
        /*02cc*/ 	.word	0x00000c20
        /*02d0*/ 	.word	0x000000ff
        /*02d4*/ 	.word	0x000000c8
        /*02d8*/ 	.short	0x0100
        /*02da*/ 	.byte	0x04
	.zero		1


	//   ....[29]....
        /*02dc*/ 	.word	0x00000c30
        /*02e0*/ 	.word	0x000000ff
        /*02e4*/ 	.word	0x000000e8
        /*02e8*/ 	.short	0x0100
        /*02ea*/ 	.byte	0x04
	.zero		1


	//   ....[30]....
        /*02ec*/ 	.word	0x00000d20
        /*02f0*/ 	.word	0x000000ff
        /*02f4*/ 	.word	0x000000f0
        /*02f8*/ 	.short	0x0100
        /*02fa*/ 	.byte	0x04
	.zero		1


	//   ....[31]....
        /*02fc*/ 	.word	0x00000d30
        /*0300*/ 	.word	0x000000ff
        /*0304*/ 	.word	0x00000100
        /*0308*/ 	.short	0x0100
        /*030a*/ 	.byte	0x04
	.zero		1


	//   ....[32]....
        /*030c*/ 	.word	0x00000d40
        /*0310*/ 	.word	0x000000ff
        /*0314*/ 	.word	0x000000f8
        /*0318*/ 	.short	0x0100
        /*031a*/ 	.byte	0x04
	.zero		1


	//   ....[33]....
        /*031c*/ 	.word	0x00000d50
        /*0320*/ 	.word	0x000000ff
        /*0324*/ 	.word	0x00000108
        /*0328*/ 	.short	0x0100
        /*032a*/ 	.byte	0x04
	.zero		1


	//   ....[34]....
        /*032c*/ 	.word	0x000018b0
        /*0330*/ 	.word	0x00000000
        /*0334*/ 	.word	0x00000100
        /*0338*/ 	.short	0x010a
        /*033a*/ 	.byte	0xff
	.zero		1


	//   ....[35]....
        /*033c*/ 	.word	0x000018d0
        /*0340*/ 	.word	0x00000000
        /*0344*/ 	.word	0x000000f0
        /*0348*/ 	.short	0x0101
        /*034a*/ 	.byte	0xff
	.zero		1


	//   ....[36]....
        /*034c*/ 	.word	0x00001990
        /*0350*/ 	.word	0x000000ff
        /*0354*/ 	.word	0x00000020
        /*0358*/ 	.short	0x010a
        /*035a*/ 	.byte	0x04
	.zero		1


	//   ....[37]....
        /*035c*/ 	.word	0x00001a10
        /*0360*/ 	.word	0x000000ff
        /*0364*/ 	.word	0x00000020
        /*0368*/ 	.short	0x010a
        /*036a*/ 	.byte	0x21
	.zero		1


	//   ....[38]....
        /*036c*/ 	.word	0x00001ba0
        /*0370*/ 	.word	0x000000ff
        /*0374*/ 	.word	0x00000020
        /*0378*/ 	.short	0x010a
        /*037a*/ 	.byte	0x08
	.zero		1


	//   ....[39]....
        /*037c*/ 	.word	0x00001cc0
        /*0380*/ 	.word	0x000000ff
        /*0384*/ 	.word	0x00000088
        /*0388*/ 	.short	0x0101
        /*038a*/ 	.byte	0x07
	.zero		1


	//   ....[40]....
        /*038c*/ 	.word	0x00001ce0
        /*0390*/ 	.word	0x000000ff
        /*0394*/ 	.word	0x00000020
        /*0398*/ 	.short	0x010a
        /*039a*/ 	.byte	0x04
	.zero		1


	//   ....[41]....
        /*039c*/ 	.word	0x00001d60
        /*03a0*/ 	.word	0x000000ff
        /*03a4*/ 	.word	0x00000020
        /*03a8*/ 	.short	0x010a
        /*03aa*/ 	.byte	0x11
	.zero		1


	//   ....[42]....
        /*03ac*/ 	.word	0x00001ef0
        /*03b0*/ 	.word	0x000000ff
        /*03b4*/ 	.word	0x00000020
        /*03b8*/ 	.short	0x010a
        /*03ba*/ 	.byte	0x06
	.zero		1


	//   ....[43]....
        /*03bc*/ 	.word	0x00002030
        /*03c0*/ 	.word	0x00000003
        /*03c4*/ 	.word	0x00000090
        /*03c8*/ 	.short	0x010a
        /*03ca*/ 	.byte	0xff
	.zero		1


	//   ....[44]....
        /*03cc*/ 	.word	0x00002180
        /*03d0*/ 	.word	0x00000000
        /*03d4*/ 	.word	0x00000000
        /*03d8*/ 	.short	0x0101
        /*03da*/ 	.byte	0xff
	.zero		1


	//   ....[45]....
        /*03dc*/ 	.word	0x00002730
        /*03e0*/ 	.word	0x000000ff
        /*03e4*/ 	.word	0x00000000
        /*03e8*/ 	.short	0x010a
        /*03ea*/ 	.byte	0x04
	.zero		1


	//   ....[46]....
        /*03ec*/ 	.word	0x000027c0
        /*03f0*/ 	.word	0x000000ff
        /*03f4*/ 	.word	0x00000000
        /*03f8*/ 	.short	0x010a
        /*03fa*/ 	.byte	0x05
	.zero		1


	//   ....[47]....
        /*03fc*/ 	.word	0x00002850
        /*0400*/ 	.word	0x000000ff
        /*0404*/ 	.word	0x00000000
        /*0408*/ 	.short	0x010a
        /*040a*/ 	.byte	0x05
	.zero		1


	//   ....[48]....
        /*040c*/ 	.word	0x000028f0
        /*0410*/ 	.word	0x00000000
        /*0414*/ 	.word	0x00000000
        /*0418*/ 	.short	0x010a
        /*041a*/ 	.byte	0xff
	.zero		1


	//   ....[49]....
        /*041c*/ 	.word	0x00002a30
        /*0420*/ 	.word	0x00000002
        /*0424*/ 	.word	0x000000f0
        /*0428*/ 	.short	0x010a
        /*042a*/ 	.byte	0xff
	.zero		1


	//   ....[50]....
        /*042c*/ 	.word	0x00002a90
        /*0430*/ 	.word	0x00000004
        /*0434*/ 	.word	0x00000000
        /*0438*/ 	.short	0x0101
        /*043a*/ 	.byte	0xff
	.zero		1


	//   ....[51]....
        /*043c*/ 	.word	0x00002ab0
        /*0440*/ 	.word	0x000000ff
        /*0444*/ 	.word	0x000000a0
        /*0448*/ 	.short	0x010a
        /*044a*/ 	.byte	0x04
	.zero		1


	//   ....[52]....
        /*044c*/ 	.word	0x00002bd0
        /*0450*/ 	.word	0x00000002
        /*0454*/ 	.word	0x00000090
        /*0458*/ 	.short	0x010a
        /*045a*/ 	.byte	0xff
	.zero		1


	//   ....[53]....
        /*045c*/ 	.word	0x00002ce0
        /*0460*/ 	.word	0x00000002
        /*0464*/ 	.word	0x00000000
        /*0468*/ 	.short	0x0101
        /*046a*/ 	.byte	0xff
	.zero		1


	//   ....[54]....
        /*046c*/ 	.word	0x00002d70
        /*0470*/ 	.word	0x000000ff
        /*0474*/ 	.word	0x000000a0
        /*0478*/ 	.short	0x0106
        /*047a*/ 	.byte	0x04
	.zero		1


	//   ....[55]....
        /*047c*/ 	.word	0x00002d90
        /*0480*/ 	.word	0x000000ff
        /*0484*/ 	.word	0x000000a0
        /*0488*/ 	.short	0x010a
        /*048a*/ 	.byte	0x04
	.zero		1


	//   ....[56]....
        /*048c*/ 	.word	0x00002e20
        /*0490*/ 	.word	0x000000ff
        /*0494*/ 	.word	0x000000a0
        /*0498*/ 	.short	0x0106
        /*049a*/ 	.byte	0x07
	.zero		1


	//   ....[57]....
        /*049c*/ 	.word	0x00002e60
        /*04a0*/ 	.word	0x00000000
        /*04a4*/ 	.word	0x000000a0
        /*04a8*/ 	.short	0x010a
        /*04aa*/ 	.byte	0xff
	.zero		1


	//   ....[58]....
        /*04ac*/ 	.word	0x00003360
        /*04b0*/ 	.word	0x00000000
        /*04b4*/ 	.word	0x00000090
        /*04b8*/ 	.short	0x010a
        /*04ba*/ 	.byte	0xff
	.zero		1


	//   ....[59]....
        /*04bc*/ 	.word	0x00003460
        /*04c0*/ 	.word	0x00000003
        /*04c4*/ 	.word	0x00000000
        /*04c8*/ 	.short	0x0101
        /*04ca*/ 	.byte	0xff
	.zero		1


	//   ....[60]....
        /*04cc*/ 	.word	0x00003470
        /*04d0*/ 	.word	0x000000ff
        /*04d4*/ 	.word	0x00000000
        /*04d8*/ 	.short	0x010a
        /*04da*/ 	.byte	0x04
	.zero		1


	//   ....[61]....
        /*04dc*/ 	.word	0x00003490
        /*04e0*/ 	.word	0x000000ff
        /*04e4*/ 	.word	0x000000d0
        /*04e8*/ 	.short	0x010a
        /*04ea*/ 	.byte	0x13
	.zero		1


	//   ....[62]....
        /*04ec*/ 	.word	0x000035d0
        /*04f0*/ 	.word	0x000000ff
        /*04f4*/ 	.word	0x00000000
        /*04f8*/ 	.short	0x010a
        /*04fa*/ 	.byte	0x06
	.zero		1


	//   ....[63]....
        /*04fc*/ 	.word	0x000036d0
        /*0500*/ 	.word	0x000000ff
        /*0504*/ 	.word	0x00000000
        /*0508*/ 	.short	0x010a
        /*050a*/ 	.byte	0x04
	.zero		1


	//   ....[64]....
        /*050c*/ 	.word	0x000038b0
        /*0510*/ 	.word	0x000000ff
        /*0514*/ 	.word	0x00000000
        /*0518*/ 	.short	0x010a
        /*051a*/ 	.byte	0x04
	.zero		1


	//   ....[65]....
        /*051c*/ 	.word	0x00003940
        /*0520*/ 	.word	0x000000ff
        /*0524*/ 	.word	0x00000000
        /*0528*/ 	.short	0x010a
        /*052a*/ 	.byte	0x05
	.zero		1


	//   ....[66]....
        /*052c*/ 	.word	0x000039d0
        /*0530*/ 	.word	0x000000ff
        /*0534*/ 	.word	0x00000000
        /*0538*/ 	.short	0x010a
        /*053a*/ 	.byte	0x05
	.zero		1


	//   ....[67]....
        /*053c*/ 	.word	0x00003a60
        /*0540*/ 	.word	0x000000ff
        /*0544*/ 	.word	0x00000000
        /*0548*/ 	.short	0x010a
        /*054a*/ 	.byte	0x04
	.zero		1


	//   ....[68]....
        /*054c*/ 	.word	0x00003f70
        /*0550*/ 	.word	0x0000000c
        /*0554*/ 	.word	0x00000090
        /*0558*/ 	.short	0x010a
        /*055a*/ 	.byte	0xff
	.zero		1


	//   ....[69]....
        /*055c*/ 	.word	0x000040e0
        /*0560*/ 	.word	0x00000000
        /*0564*/ 	.word	0x00000000
        /*0568*/ 	.short	0x0101
        /*056a*/ 	.byte	0xff
	.zero		1


	//   ....[70]....
        /*056c*/ 	.word	0x00004570
        /*0570*/ 	.word	0x000000ff
        /*0574*/ 	.word	0x00000088
        /*0578*/ 	.short	0x010a
        /*057a*/ 	.byte	0x15
	.zero		1


	//   ....[71]....
        /*057c*/ 	.word	0x000046f0
        /*0580*/ 	.word	0x000000ff
        /*0584*/ 	.word	0x00000060
        /*0588*/ 	.short	0x010a
        /*058a*/ 	.byte	0x15
	.zero		1


	//   ....[72]....
        /*058c*/ 	.word	0x00004860
        /*0590*/ 	.word	0x000000ff
        /*0594*/ 	.word	0x00000040
        /*0598*/ 	.short	0x010b
        /*059a*/ 	.byte	0x15
	.zero		1


	//   ....[73]....
        /*059c*/ 	.word	0x00004870
        /*05a0*/ 	.word	0x000000ff
        /*05a4*/ 	.word	0x00000000
        /*05a8*/ 	.short	0x0101
        /*05aa*/ 	.byte	0x28
	.zero		1


	//   ....[74]....
        /*05ac*/ 	.word	0x00004880
        /*05b0*/ 	.word	0x000000ff
        /*05b4*/ 	.word	0x00000068
        /*05b8*/ 	.short	0x010a
        /*05ba*/ 	.byte	0x15
	.zero		1


	//   ....[75]....
        /*05bc*/ 	.word	0x000049d0
        /*05c0*/ 	.word	0x000000ff
        /*05c4*/ 	.word	0x00000048
        /*05c8*/ 	.short	0x010b
        /*05ca*/ 	.byte	0x15
	.zero		1


	//   ....[76]....
        /*05cc*/ 	.word	0x000049e0
        /*05d0*/ 	.word	0x000000ff
        /*05d4*/ 	.word	0x00000000
        /*05d8*/ 	.short	0x0101
        /*05da*/ 	.byte	0x27
	.zero		1


	//   ....[77]....
        /*05dc*/ 	.word	0x000049f0
        /*05e0*/ 	.word	0x000000ff
        /*05e4*/ 	.word	0x00000070
        /*05e8*/ 	.short	0x010a
        /*05ea*/ 	.byte	0x15
	.zero		1


	//   ....[78]....
        /*05ec*/ 	.word	0x00004b30
        /*05f0*/ 	.word	0x000000ff
        /*05f4*/ 	.word	0x00000050
        /*05f8*/ 	.short	0x010b
        /*05fa*/ 	.byte	0x15
	.zero		1


	//   ....[79]....
        /*05fc*/ 	.word	0x00004b40
        /*0600*/ 	.word	0x000000ff
        /*0604*/ 	.word	0x00000000
        /*0608*/ 	.short	0x0101
        /*060a*/ 	.byte	0x26
	.zero		1


	//   ....[80]....
        /*060c*/ 	.word	0x00004b50
        /*0610*/ 	.word	0x000000ff
        /*0614*/ 	.word	0x00000078
        /*0618*/ 	.short	0x010a
        /*061a*/ 	.byte	0x15
	.zero		1


	//   ....[81]....
        /*061c*/ 	.word	0x00004d40
        /*0620*/ 	.word	0x000000ff
        /*0624*/ 	.word	0x00000058
        /*0628*/ 	.short	0x010b
        /*062a*/ 	.byte	0x15
	.zero		1


	//   ....[82]....
        /*062c*/ 	.word	0x00004d50
        /*0630*/ 	.word	0x000000ff
        /*0634*/ 	.word	0x00000000
        /*0638*/ 	.short	0x0101
        /*063a*/ 	.byte	0x25
	.zero		1


	//   ....[83]....
        /*063c*/ 	.word	0x00004d80
        /*0640*/ 	.word	0x000000ff
        /*0644*/ 	.word	0x00000060
        /*0648*/ 	.short	0x010a
        /*064a*/ 	.byte	0x15
	.zero		1


	//   ....[84]....
        /*064c*/ 	.word	0x00004da0
        /*0650*/ 	.word	0x000000ff
        /*0654*/ 	.word	0x00000068
        /*0658*/ 	.short	0x010a
        /*065a*/ 	.byte	0x15
	.zero		1


	//   ....[85]....
        /*065c*/ 	.word	0x00004dc0
        /*0660*/ 	.word	0x000000ff
        /*0664*/ 	.word	0x00000070
        /*0668*/ 	.short	0x010a
        /*066a*/ 	.byte	0x15
	.zero		1


	//   ....[86]....
        /*066c*/ 	.word	0x00004e00
        /*0670*/ 	.word	0x00000000
        /*0674*/ 	.word	0x00000078
        /*0678*/ 	.short	0x010a
        /*067a*/ 	.byte	0xff
	.zero		1


	//   ....[87]....
        /*067c*/ 	.word	0x00005150
        /*0680*/ 	.word	0x00000003
        /*0684*/ 	.word	0x00000090
        /*0688*/ 	.short	0x010a
        /*068a*/ 	.byte	0xff
	.zero		1


	//   ....[88]....
        /*068c*/ 	.word	0x000052d0
        /*0690*/ 	.word	0x00000000
        /*0694*/ 	.word	0x00000000
        /*0698*/ 	.short	0x0101
        /*069a*/ 	.byte	0xff
	.zero		1


	//   ....[89]....
        /*069c*/ 	.word	0x00005e20
        /*06a0*/ 	.word	0x00000002
        /*06a4*/ 	.word	0x00000040
        /*06a8*/ 	.short	0x010a
        /*06aa*/ 	.byte	0xff
	.zero		1


	//   ....[90]....
        /*06ac*/ 	.word	0x00005e90
        /*06b0*/ 	.word	0x00000047
        /*06b4*/ 	.word	0x000000b0
        /*06b8*/ 	.short	0x010a
        /*06ba*/ 	.byte	0xff
	.zero		1


	//   ....[91]....
        /*06bc*/ 	.word	0x00005f80
        /*06c0*/ 	.word	0x00000002
        /*06c4*/ 	.word	0x00000040
        /*06c8*/ 	.short	0x010a
        /*06ca*/ 	.byte	0xff
	.zero		1


	//   ....[92]....
        /*06cc*/ 	.word	0x00006090
        /*06d0*/ 	.word	0x00000000
        /*06d4*/ 	.word	0x00000000
        /*06d8*/ 	.short	0x0101
        /*06da*/ 	.byte	0xff
	.zero		1


	//   ....[93]....
        /*06dc*/ 	.word	0x00006110
        /*06e0*/ 	.word	0x00000047
        /*06e4*/ 	.word	0x000000b0
        /*06e8*/ 	.short	0x010a
        /*06ea*/ 	.byte	0xff
	.zero		1


	//   ....[94]....
        /*06ec*/ 	.word	0x00006c60
        /*06f0*/ 	.word	0x00000070
        /*06f4*/ 	.word	0x00000040
        /*06f8*/ 	.short	0x010a
        /*06fa*/ 	.byte	0xff
	.zero		1


	//   ....[95]....
        /*06fc*/ 	.word	0x00006d30
        /*0700*/ 	.word	0x00000070
        /*0704*/ 	.word	0x00000040
        /*0708*/ 	.short	0x010a
        /*070a*/ 	.byte	0xff
	.zero		1


	//   ....[96]....
        /*070c*/ 	.word	0x00006e40
        /*0710*/ 	.word	0x00000000
        /*0714*/ 	.word	0x00000000
        /*0718*/ 	.short	0x0101
        /*071a*/ 	.byte	0xff
	.zero		1


	//   ....[97]....
        /*071c*/ 	.word	0x000079b0
        /*0720*/ 	.word	0x00000070
        /*0724*/ 	.word	0x00000040
        /*0728*/ 	.short	0x010a
        /*072a*/ 	.byte	0xff
	.zero		1


	//   ....[98]....
        /*072c*/ 	.word	0x00007a80
        /*0730*/ 	.word	0x00000070
        /*0734*/ 	.word	0x00000040
        /*0738*/ 	.short	0x010a
        /*073a*/ 	.byte	0xff
	.zero		1


	//   ....[99]....
        /*073c*/ 	.word	0x00007b90
        /*0740*/ 	.word	0x00000000
        /*0744*/ 	.word	0x00000000
        /*0748*/ 	.short	0x0101
        /*074a*/ 	.byte	0xff
	.zero		1


	//   ....[100]....
        /*074c*/ 	.word	0x00008730
        /*0750*/ 	.word	0x00000066
        /*0754*/ 	.word	0x00000040
        /*0758*/ 	.short	0x010a
        /*075a*/ 	.byte	0xff
	.zero		1


	//   ....[101]....
        /*075c*/ 	.word	0x00008800
        /*0760*/ 	.word	0x00000066
        /*0764*/ 	.word	0x00000040
        /*0768*/ 	.short	0x010a
        /*076a*/ 	.byte	0xff
	.zero		1


	//   ....[102]....
        /*076c*/ 	.word	0x00008910
        /*0770*/ 	.word	0x00000000
        /*0774*/ 	.word	0x00000000
        /*0778*/ 	.short	0x0101
        /*077a*/ 	.byte	0xff
	.zero		1


	//   ....[103]....
        /*077c*/ 	.word	0x00008da0
        /*0780*/ 	.word	0x000000ff
        /*0784*/ 	.word	0x00000000
        /*0788*/ 	.short	0x0101
        /*078a*/ 	.byte	0x04
	.zero		1


	//   ....[104]....
        /*078c*/ 	.word	0x000095b0
        /*0790*/ 	.word	0x00000000
        /*0794*/ 	.word	0x00000100
        /*0798*/ 	.short	0x010a
        /*079a*/ 	.byte	0xff
	.zero		1


	//   ....[105]....
        /*079c*/ 	.word	0x00009610
        /*07a0*/ 	.word	0x00000000
        /*07a4*/ 	.word	0x00000020
        /*07a8*/ 	.short	0x010a
        /*07aa*/ 	.byte	0xff
	.zero		1


	//   ....[106]....
        /*07ac*/ 	.word	0x00009670
        /*07b0*/ 	.word	0x00000000
        /*07b4*/ 	.word	0x00000020
        /*07b8*/ 	.short	0x010a
        /*07ba*/ 	.byte	0xff
	.zero		1


	//   ....[107]....
        /*07bc*/ 	.word	0x000096c0
        /*07c0*/ 	.word	0x00000003
        /*07c4*/ 	.word	0x00000090
        /*07c8*/ 	.short	0x010a
        /*07ca*/ 	.byte	0xff
	.zero		1


	//   ....[108]....
        /*07cc*/ 	.word	0x00009720
        /*07d0*/ 	.word	0x00000000
        /*07d4*/ 	.word	0x00000000
        /*07d8*/ 	.short	0x010a
        /*07da*/ 	.byte	0xff
	.zero		1


	//   ....[109]....
        /*07dc*/ 	.word	0x00009780
        /*07e0*/ 	.word	0x00000000
        /*07e4*/ 	.word	0x00000000
        /*07e8*/ 	.short	0x010a
        /*07ea*/ 	.byte	0xff
	.zero		1


	//   ....[110]....
        /*07ec*/ 	.word	0x000097e0
        /*07f0*/ 	.word	0x00000000
        /*07f4*/ 	.word	0x00000000
        /*07f8*/ 	.short	0x010a
        /*07fa*/ 	.byte	0xff
	.zero		1


	//   ....[111]....
        /*07fc*/ 	.word	0x00009830
        /*0800*/ 	.word	0x00000002
        /*0804*/ 	.word	0x000000f0
        /*0808*/ 	.short	0x010a
        /*080a*/ 	.byte	0xff
	.zero		1


	//   ....[112]....
        /*080c*/ 	.word	0x00009890
        /*0810*/ 	.word	0x00000002
        /*0814*/ 	.word	0x000000a0
        /*0818*/ 	.short	0x010a
        /*081a*/ 	.byte	0xff
	.zero		1


	//   ....[113]....
        /*081c*/ 	.word	0x000098e0
        /*0820*/ 	.word	0x00000002
        /*0824*/ 	.word	0x00000090
        /*0828*/ 	.short	0x010a
        /*082a*/ 	.byte	0xff
	.zero		1


	//   ....[114]....
        /*082c*/ 	.word	0x00009940
        /*0830*/ 	.word	0x00000000
        /*0834*/ 	.word	0x000000a0
        /*0838*/ 	.short	0x010a
        /*083a*/ 	.byte	0xff
	.zero		1


	//   ....[115]....
        /*083c*/ 	.word	0x00009990
        /*0840*/ 	.word	0x00000000
        /*0844*/ 	.word	0x00000090
        /*0848*/ 	.short	0x010a
        /*084a*/ 	.byte	0xff
	.zero		1


	//   ....[116]....
        /*084c*/ 	.word	0x000099f0
        /*0850*/ 	.word	0x00000003
        /*0854*/ 	.word	0x000000d0
        /*0858*/ 	.short	0x010a
        /*085a*/ 	.byte	0xff
	.zero		1


	//   ....[117]....
        /*085c*/ 	.word	0x00009a50
        /*0860*/ 	.word	0x00000000
        /*0864*/ 	.word	0x00000000
        /*0868*/ 	.short	0x010a
        /*086a*/ 	.byte	0xff
	.zero		1


	//   ....[118]....
        /*086c*/ 	.word	0x00009ab0
        /*0870*/ 	.word	0x00000000
        /*0874*/ 	.word	0x00000000
        /*0878*/ 	.short	0x010a
        /*087a*/ 	.byte	0xff
	.zero		1


	//   ....[119]....
        /*087c*/ 	.word	0x00009b10
        /*0880*/ 	.word	0x00000000
        /*0884*/ 	.word	0x00000000
        /*0888*/ 	.short	0x010a
        /*088a*/ 	.byte	0xff
	.zero		1


	//   ....[120]....
        /*088c*/ 	.word	0x00009b70
        /*0890*/ 	.word	0x00000000
        /*0894*/ 	.word	0x00000000
        /*0898*/ 	.short	0x010a
        /*089a*/ 	.byte	0xff
	.zero		1


	//   ....[121]....
        /*089c*/ 	.word	0x00009bd0
        /*08a0*/ 	.word	0x00000000
        /*08a4*/ 	.word	0x00000000
        /*08a8*/ 	.short	0x010a
        /*08aa*/ 	.byte	0xff
	.zero		1


	//   ....[122]....
        /*08ac*/ 	.word	0x00009c20
        /*08b0*/ 	.word	0x0000000c
        /*08b4*/ 	.word	0x00000090
        /*08b8*/ 	.short	0x010a
        /*08ba*/ 	.byte	0xff
	.zero		1


	//   ....[123]....
        /*08bc*/ 	.word	0x00009c80
        /*08c0*/ 	.word	0x00000000
        /*08c4*/ 	.word	0x00000088
        /*08c8*/ 	.short	0x010a
        /*08ca*/ 	.byte	0xff
	.zero		1


	//   ....[124]....
        /*08cc*/ 	.word	0x00009ce0
        /*08d0*/ 	.word	0x00000000
        /*08d4*/ 	.word	0x00000060
        /*08d8*/ 	.short	0x010a
        /*08da*/ 	.byte	0xff
	.zero		1


	//   ....[125]....
        /*08dc*/ 	.word	0x00009d40
        /*08e0*/ 	.word	0x00000000
        /*08e4*/ 	.word	0x00000068
        /*08e8*/ 	.short	0x010a
        /*08ea*/ 	.byte	0xff
	.zero		1


	//   ....[126]....
        /*08ec*/ 	.word	0x00009da0
        /*08f0*/ 	.word	0x00000000
        /*08f4*/ 	.word	0x00000070
        /*08f8*/ 	.short	0x010a
        /*08fa*/ 	.byte	0xff
	.zero		1


	//   ....[127]....
        /*08fc*/ 	.word	0x00009e00
        /*0900*/ 	.word	0x00000000
        /*0904*/ 	.word	0x00000078
        /*0908*/ 	.short	0x010a
        /*090a*/ 	.byte	0xff
	.zero		1


	//   ....[128]....
        /*090c*/ 	.word	0x00009e60
        /*0910*/ 	.word	0x00000000
        /*0914*/ 	.word	0x00000060
        /*0918*/ 	.short	0x010a
        /*091a*/ 	.byte	0xff
	.zero		1


	//   ....[129]....
        /*091c*/ 	.word	0x00009ec0
        /*0920*/ 	.word	0x00000000
        /*0924*/ 	.word	0x00000068
        /*0928*/ 	.short	0x010a
        /*092a*/ 	.byte	0xff
	.zero		1


	//   ....[130]....
        /*092c*/ 	.word	0x00009f20
        /*0930*/ 	.word	0x00000000
        /*0934*/ 	.word	0x00000070
        /*0938*/ 	.short	0x010a
        /*093a*/ 	.byte	0xff
	.zero		1


	//   ....[131]....
        /*093c*/ 	.word	0x00009f70
        /*0940*/ 	.word	0x00000003
        /*0944*/ 	.word	0x00000090
        /*0948*/ 	.short	0x010a
        /*094a*/ 	.byte	0xff
	.zero		1


	//   ....[132]....
        /*094c*/ 	.word	0x00009fc0
        /*0950*/ 	.word	0x00000002
        /*0954*/ 	.word	0x00000040
        /*0958*/ 	.short	0x010a
        /*095a*/ 	.byte	0xff
	.zero		1


	//   ....[133]....
        /*095c*/ 	.word	0x0000a010
        /*0960*/ 	.word	0x00000047
        /*0964*/ 	.word	0x000000b0
        /*0968*/ 	.short	0x010a
        /*096a*/ 	.byte	0xff
	.zero		1


	//   ....[134]....
        /*096c*/ 	.word	0x0000a060
        /*0970*/ 	.word	0x00000070
        /*0974*/ 	.word	0x00000040
        /*0978*/ 	.short	0x010a
        /*097a*/ 	.byte	0xff
	.zero		1


	//   ....[135]....
        /*097c*/ 	.word	0x0000a0b0
        /*0980*/ 	.word	0x00000070
        /*0984*/ 	.word	0x00000040
        /*0988*/ 	.short	0x010a
        /*098a*/ 	.byte	0xff
	.zero		1


	//   ....[136]....
        /*098c*/ 	.word	0x0000a100
        /*0990*/ 	.word	0x00000066
        /*0994*/ 	.word	0x00000040
        /*0998*/ 	.short	0x010a
        /*099a*/ 	.byte	0xff
	.zero		1


	//----- nvinfo : EIATTR_NUM_MBARRIERS
	.align		4
.L_48:
        /*099c*/ 	.byte	0x03, 0x38
        /*099e*/ 	.short	0x0022


	//----- nvinfo : EIATTR_EXIT_INSTR_OFFSETS
	.align		4
        /*09a0*/ 	.byte	0x04, 0x1c
        /*09a2*/ 	.short	(.L_50 - .L_49)


	//   ....[0]....
.L_49:
        /*09a4*/ 	.word	0x00002920


	//   ....[1]....
        /*09a8*/ 	.word	0x00002e30


	//   ....[2]....
        /*09ac*/ 	.word	0x00002e90


	//   ....[3]....
        /*09b0*/ 	.word	0x00003cc0


	//   ....[4]....
        /*09b4*/ 	.word	0x00004e30


	//   ....[5]....
        /*09b8*/ 	.word	0x00004e70


	//   ....[6]....
        /*09bc*/ 	.word	0x000095a0


	//----- nvinfo : EIATTR_MAX_THREADS
	.align		4
.L_50:
        /*09c0*/ 	.byte	0x04, 0x05
        /*09c2*/ 	.short	(.L_52 - .L_51)
.L_51:
        /*09c4*/ 	.word	0x00000100
        /*09c8*/ 	.word	0x00000001
        /*09cc*/ 	.word	0x00000001


	//----- nvinfo : EIATTR_CRS_STACK_SIZE
	.align		4
.L_52:
        /*09d0*/ 	.byte	0x04, 0x1e
        /*09d2*/ 	.short	(.L_54 - .L_53)
.L_53:
        /*09d4*/ 	.word	0x00000000


	//----- nvinfo : EIATTR_CBANK_PARAM_SIZE
	.align		4
.L_54:
        /*09d8*/ 	.byte	0x03, 0x19
        /*09da*/ 	.short	0x0800


	//----- nvinfo : EIATTR_PARAM_CBANK
	.align		4
        /*09dc*/ 	.byte	0x04, 0x0a
        /*09de*/ 	.short	(.L_56 - .L_55)
	.align		4
.L_55:
        /*09e0*/ 	.word	index@(.nv.constant0._ZN7cutlass13device_kernelINS_4gemm6kernel13GemmUniversalIN4cute5tupleIJiiiiEEENS1_10collective13CollectiveMmaINS1_35MainloopSm100TmaUmmaWarpSpecializedILi4ELi2ELi4ENS5_IJNS4_1CILi1EEENSA_ILi2EEESB_EEEEENS5_IJNSA_ILi64EEENSA_ILi256EEENSA_ILi32EEEEEENS_12float_e4m3_tENS5_IJlSB_lEEESJ_SK_NS4_8TiledMMAINS4_8MMA_AtomIJNS4_10MMA_TraitsINS4_19SM100_MMA_F8F6F4_SSEJSJ_SJ_fSF_SG_NS4_17integral_constantINS4_4UMMA5MajorELSR_0EEESS_NSP_INSQ_7ScaleInELST_0EEESU_EEEEEENS4_6LayoutINS5_IJSB_SB_SB_EEENS5_IJNSA_ILi0EEESZ_SZ_EEEEENS5_IJNS4_10UnderscoreES12_S12_EEEEENS4_23SM90_TMA_LOAD_MULTICASTENS4_14ComposedLayoutINS4_7SwizzleILi1ELi4ELi3EEENS4_18smem_ptr_flag_bitsILi8EEENSX_INS5_IJNSA_ILi8EEESH_EEENS5_IJSH_SB_EEEEEEEvNS4_8identityENS4_13SM90_TMA_LOADES1F_vS1G_EENS_8epilogue10collective18CollectiveEpilogueINS1J_23Sm100TmaWarpSpecializedILi4ELi2ELi32ELb0ELb0EEEJSI_NS5_IJNSX_ISF_SB_EES1O_EEESJ_SK_SJ_SK_NS1J_6fusion15FusionCallbacksIS1N_NS1Q_17LinearCombinationISJ_fSJ_fLNS_15FloatRoundStyleE2EEESI_S1P_JEEENS4_5SM1004TMEM4LOAD26SM100_TMEM_LOAD_16dp32b32xES1H_NS16_INS17_ILi2ELi4ELi3EEES1A_NSX_INS5_IJS1B_SF_EEENS5_IJSF_SB_EEEEEEENS4_39AutoVectorizingCopyWithAssumedAlignmentILi128EEENS4_14SM90_TMA_STOREES24_S26_S26_EEEvvEEEEvNT_6ParamsE)
        /*09e4*/ 	.short	0x0380
        /*09e6*/ 	.short	0x0800


	//----- nvinfo : EIATTR_SW_WAR
	.align		4
.L_56:
        /*09e8*/ 	.byte	0x04, 0x36
        /*09ea*/ 	.short	(.L_58 - .L_57)
.L_57:
        /*09ec*/ 	.word	0x00000008
.L_58:


//--------------------- .nv.callgraph             --------------------------
	.section	.nv.callgraph,"",@"SHT_CUDA_CALLGRAPH"
	.align	4
	.sectionentsize	8
	.align		4
        /*0000*/ 	.word	0x00000000
	.align		4
        /*0004*/ 	.word	0xffffffff
	.align		4
        /*0008*/ 	.word	index@(_ZN7cutlass13device_kernelINS_4gemm6kernel13GemmUniversalIN4cute5tupleIJiiiiEEENS1_10collective13CollectiveMmaINS1_35MainloopSm100TmaUmmaWarpSpecializedILi4ELi2ELi4ENS5_IJNS4_1CILi1EEENSA_ILi2EEESB_EEEEENS5_IJNSA_ILi64EEENSA_ILi256EEENSA_ILi32EEEEEENS_12float_e4m3_tENS5_IJlSB_lEEESJ_SK_NS4_8TiledMMAINS4_8MMA_AtomIJNS4_10MMA_TraitsINS4_19SM100_MMA_F8F6F4_SSEJSJ_SJ_fSF_SG_NS4_17integral_constantINS4_4UMMA5MajorELSR_0EEESS_NSP_INSQ_7ScaleInELST_0EEESU_EEEEEENS4_6LayoutINS5_IJSB_SB_SB_EEENS5_IJNSA_ILi0EEESZ_SZ_EEEEENS5_IJNS4_10UnderscoreES12_S12_EEEEENS4_23SM90_TMA_LOAD_MULTICASTENS4_14ComposedLayoutINS4_7SwizzleILi1ELi4ELi3EEENS4_18smem_ptr_flag_bitsILi8EEENSX_INS5_IJNSA_ILi8EEESH_EEENS5_IJSH_SB_EEEEEEEvNS4_8identityENS4_13SM90_TMA_LOADES1F_vS1G_EENS_8epilogue10collective18CollectiveEpilogueINS1J_23Sm100TmaWarpSpecializedILi4ELi2ELi32ELb0ELb0EEEJSI_NS5_IJNSX_ISF_SB_EES1O_EEESJ_SK_SJ_SK_NS1J_6fusion15FusionCallbacksIS1N_NS1Q_17LinearCombinationISJ_fSJ_fLNS_15FloatRoundStyleE2EEESI_S1P_JEEENS4_5SM1004TMEM4LOAD26SM100_TMEM_LOAD_16dp32b32xES1H_NS16_INS17_ILi2ELi4ELi3EEES1A_NSX_INS5_IJS1B_SF_EEENS5_IJSF_SB_EEEEEEENS4_39AutoVectorizingCopyWithAssumedAlignmentILi128EEENS4_14SM90_TMA_STOREES24_S26_S26_EEEvvEEEEvNT_6ParamsE)
	.align		4
        /*000c*/ 	.word	index@(__assertfail)
	.align		4
        /*0010*/ 	.word	0x00000000
	.align		4
        /*0014*/ 	.word	0xfffffffe
	.align		4
        /*0018*/ 	.word	0x00000000
	.align		4
        /*001c*/ 	.word	0xfffffffd
	.align		4
        /*0020*/ 	.word	0x00000000
	.align		4
        /*0024*/ 	.word	0xfffffffc


//--------------------- .nv.constant4             --------------------------
	.section	.nv.constant4,"a",@progbits
	.align	8
	.align		8
.nv.constant4:
        /*0000*/ 	.dword	__assertfail
	.align		8
        /*0008*/ 	.dword	__unnamed_1
	.align		8
        /*0010*/ 	.dword	__unnamed_2
	.align		8
        /*0018*/ 	.dword	__unnamed_3
	.align		8
        /*0020*/ 	.dword	_ZN39_INTERNAL_f9ce59c7_4_k_cu_2c2eeb8a_77974cuda3std3__45__cpo5beginE
	.align		8
        /*0028*/ 	.dword	_ZN39_INTERNAL_f9ce59c7_4_k_cu_2c2eeb8a_77974cuda3std3__45__cpo3endE
	.align		8
        /*0030*/ 	.dword	_ZN39_INTERNAL_f9ce59c7_4_k_cu_2c2eeb8a_77974cuda3std3__45__cpo6cbeginE
	.align		8
        /*0038*/ 	.dword	_ZN39_INTERNAL_f9ce59c7_4_k_cu_2c2eeb8a_77974cuda3std3__45__cpo4cendE
	.align		8
        /*0040*/ 	.dword	_ZN39_INTERNAL_f9ce59c7_4_k_cu_2c2eeb8a_77974cuda3std3__441_GLOBAL__N__f9ce59c7_4_k_cu_2c2eeb8a_77976ignoreE
	.align		8
        /*0048*/ 	.dword	_ZN39_INTERNAL_f9ce59c7_4_k_cu_2c2eeb8a_77974cuda3std3__419piecewise_constructE
	.align		8
        /*0050*/ 	.dword	_ZN39_INTERNAL_f9ce59c7_4_k_cu_2c2eeb8a_77974cuda3std3__48in_placeE
	.align		8
        /*0058*/ 	.dword	_ZN39_INTERNAL_f9ce59c7_4_k_cu_2c2eeb8a_77974cuda3std6ranges3__45__cpo4swapE
	.align		8
        /*0060*/ 	.dword	_ZN39_INTERNAL_f9ce59c7_4_k_cu_2c2eeb8a_77974cuda3std6ranges3__45__cpo9iter_moveE
	.align		8
        /*0068*/ 	.dword	_ZN39_INTERNAL_f9ce59c7_4_k_cu_2c2eeb8a_77974cute7productE
	.align		8
        /*0070*/ 	.dword	_ZN39_INTERNAL_f9ce59c7_4_k_cu_2c2eeb8a_77974cute1_E
	.align		8
        /*0078*/ 	.dword	$str$25
	.align		8
        /*0080*/ 	.dword	$str$26
	.align		8
        /*0088*/ 	.dword	$str$27
	.align		8
        /*0090*/ 	.dword	$str$28


//--------------------- .text._ZN7cutlass13device_kernelINS_4gemm6kernel13GemmUniversalIN4cute5tupleIJiiiiEEENS1_10collective13CollectiveMmaINS1_35MainloopSm100TmaUmmaWarpSpecializedILi4ELi2ELi4ENS5_IJNS4_1CILi1EEENSA_ILi2EEESB_EEEEENS5_IJNSA_ILi64EEENSA_ILi256EEENSA_ILi32EEEEEENS_12float_e4m3_tENS5_IJlSB_lEEESJ_SK_NS4_8TiledMMAINS4_8MMA_AtomIJNS4_10MMA_TraitsINS4_19SM100_MMA_F8F6F4_SSEJSJ_SJ_fSF_SG_NS4_17integral_constantINS4_4UMMA5MajorELSR_0EEESS_NSP_INSQ_7ScaleInELST_0EEESU_EEEEEENS4_6LayoutINS5_IJSB_SB_SB_EEENS5_IJNSA_ILi0EEESZ_SZ_EEEEENS5_IJNS4_10UnderscoreES12_S12_EEEEENS4_23SM90_TMA_LOAD_MULTICASTENS4_14ComposedLayoutINS4_7SwizzleILi1ELi4ELi3EEENS4_18smem_ptr_flag_bitsILi8EEENSX_INS5_IJNSA_ILi8EEESH_EEENS5_IJSH_SB_EEEEEEEvNS4_8identityENS4_13SM90_TMA_LOADES1F_vS1G_EENS_8epilogue10collective18CollectiveEpilogueINS1J_23Sm100TmaWarpSpecializedILi4ELi2ELi32ELb0ELb0EEEJSI_NS5_IJNSX_ISF_SB_EES1O_EEESJ_SK_SJ_SK_NS1J_6fusion15FusionCallbacksIS1N_NS1Q_17LinearCombinationISJ_fSJ_fLNS_15FloatRoundStyleE2EEESI_S1P_JEEENS4_5SM1004TMEM4LOAD26SM100_TMEM_LOAD_16dp32b32xES1H_NS16_INS17_ILi2ELi4ELi3EEES1A_NSX_INS5_IJS1B_SF_EEENS5_IJSF_SB_EEEEEEENS4_39AutoVectorizingCopyWithAssumedAlignmentILi128EEENS4_14SM90_TMA_STOREES24_S26_S26_EEEvvEEEEvNT_6ParamsE --------------------------
	.section	.text._ZN7cutlass13device_kernelINS_4gemm6kernel13GemmUniversalIN4cute5tupleIJiiiiEEENS1_10collective13CollectiveMmaINS1_35MainloopSm100TmaUmmaWarpSpecializedILi4ELi2ELi4ENS5_IJNS4_1CILi1EEENSA_ILi2EEESB_EEEEENS5_IJNSA_ILi64EEENSA_ILi256EEENSA_ILi32EEEEEENS_12float_e4m3_tENS5_IJlSB_lEEESJ_SK_NS4_8TiledMMAINS4_8MMA_AtomIJNS4_10MMA_TraitsINS4_19SM100_MMA_F8F6F4_SSEJSJ_SJ_fSF_SG_NS4_17integral_constantINS4_4UMMA5MajorELSR_0EEESS_NSP_INSQ_7ScaleInELST_0EEESU_EEEEEENS4_6LayoutINS5_IJSB_SB_SB_EEENS5_IJNSA_ILi0EEESZ_SZ_EEEEENS5_IJNS4_10UnderscoreES12_S12_EEEEENS4_23SM90_TMA_LOAD_MULTICASTENS4_14ComposedLayoutINS4_7SwizzleILi1ELi4ELi3EEENS4_18smem_ptr_flag_bitsILi8EEENSX_INS5_IJNSA_ILi8EEESH_EEENS5_IJSH_SB_EEEEEEEvNS4_8identityENS4_13SM90_TMA_LOADES1F_vS1G_EENS_8epilogue10collective18CollectiveEpilogueINS1J_23Sm100TmaWarpSpecializedILi4ELi2ELi32ELb0ELb0EEEJSI_NS5_IJNSX_ISF_SB_EES1O_EEESJ_SK_SJ_SK_NS1J_6fusion15FusionCallbacksIS1N_NS1Q_17LinearCombinationISJ_fSJ_fLNS_15FloatRoundStyleE2EEESI_S1P_JEEENS4_5SM1004TMEM4LOAD26SM100_TMEM_LOAD_16dp32b32xES1H_NS16_INS17_ILi2ELi4ELi3EEES1A_NSX_INS5_IJS1B_SF_EEENS5_IJSF_SB_EEEEEEENS4_39AutoVectorizingCopyWithAssumedAlignmentILi128EEENS4_14SM90_TMA_STOREES24_S26_S26_EEEvvEEEEvNT_6ParamsE,"ax",@progbits
	.align	128
.text._ZN7cutlass13device_kernelINS_4gemm6kernel13GemmUniversalIN4cute5tupleIJiiiiEEENS1_10collective13CollectiveMmaINS1_35MainloopSm100TmaUmmaWarpSpecializedILi4ELi2ELi4ENS5_IJNS4_1CILi1EEENSA_ILi2EEESB_EEEEENS5_IJNSA_ILi64EEENSA_ILi256EEENSA_ILi32EEEEEENS_12float_e4m3_tENS5_IJlSB_lEEESJ_SK_NS4_8TiledMMAINS4_8MMA_AtomIJNS4_10MMA_TraitsINS4_19SM100_MMA_F8F6F4_SSEJSJ_SJ_fSF_SG_NS4_17integral_constantINS4_4UMMA5MajorELSR_0EEESS_NSP_INSQ_7ScaleInELST_0EEESU_EEEEEENS4_6LayoutINS5_IJSB_SB_SB_EEENS5_IJNSA_ILi0EEESZ_SZ_EEEEENS5_IJNS4_10UnderscoreES12_S12_EEEEENS4_23SM90_TMA_LOAD_MULTICASTENS4_14ComposedLayoutINS4_7SwizzleILi1ELi4ELi3EEENS4_18smem_ptr_flag_bitsILi8EEENSX_INS5_IJNSA_ILi8EEESH_EEENS5_IJSH_SB_EEEEEEEvNS4_8identityENS4_13SM90_TMA_LOADES1F_vS1G_EENS_8epilogue10collective18CollectiveEpilogueINS1J_23Sm100TmaWarpSpecializedILi4ELi2ELi32ELb0ELb0EEEJSI_NS5_IJNSX_ISF_SB_EES1O_EEESJ_SK_SJ_SK_NS1J_6fusion15FusionCallbacksIS1N_NS1Q_17LinearCombinationISJ_fSJ_fLNS_15FloatRoundStyleE2EEESI_S1P_JEEENS4_5SM1004TMEM4LOAD26SM100_TMEM_LOAD_16dp32b32xES1H_NS16_INS17_ILi2ELi4ELi3EEES1A_NSX_INS5_IJS1B_SF_EEENS5_IJSF_SB_EEEEEEENS4_39AutoVectorizingCopyWithAssumedAlignmentILi128EEENS4_14SM90_TMA_STOREES24_S26_S26_EEEvvEEEEvNT_6ParamsE:
        .type           _ZN7cutlass13device_kernelINS_4gemm6kernel13GemmUniversalIN4cute5tupleIJiiiiEEENS1_10collective13CollectiveMmaINS1_35MainloopSm100TmaUmmaWarpSpecializedILi4ELi2ELi4ENS5_IJNS4_1CILi1EEENSA_ILi2EEESB_EEEEENS5_IJNSA_ILi64EEENSA_ILi256EEENSA_ILi32EEEEEENS_12float_e4m3_tENS5_IJlSB_lEEESJ_SK_NS4_8TiledMMAINS4_8MMA_AtomIJNS4_10MMA_TraitsINS4_19SM100_MMA_F8F6F4_SSEJSJ_SJ_fSF_SG_NS4_17integral_constantINS4_4UMMA5MajorELSR_0EEESS_NSP_INSQ_7ScaleInELST_0EEESU_EEEEEENS4_6LayoutINS5_IJSB_SB_SB_EEENS5_IJNSA_ILi0EEESZ_SZ_EEEEENS5_IJNS4_10UnderscoreES12_S12_EEEEENS4_23SM90_TMA_LOAD_MULTICASTENS4_14ComposedLayoutINS4_7SwizzleILi1ELi4ELi3EEENS4_18smem_ptr_flag_bitsILi8EEENSX_INS5_IJNSA_ILi8EEESH_EEENS5_IJSH_SB_EEEEEEEvNS4_8identityENS4_13SM90_TMA_LOADES1F_vS1G_EENS_8epilogue10collective18CollectiveEpilogueINS1J_23Sm100TmaWarpSpecializedILi4ELi2ELi32ELb0ELb0EEEJSI_NS5_IJNSX_ISF_SB_EES1O_EEESJ_SK_SJ_SK_NS1J_6fusion15FusionCallbacksIS1N_NS1Q_17LinearCombinationISJ_fSJ_fLNS_15FloatRoundStyleE2EEESI_S1P_JEEENS4_5SM1004TMEM4LOAD26SM100_TMEM_LOAD_16dp32b32xES1H_NS16_INS17_ILi2ELi4ELi3EEES1A_NSX_INS5_IJS1B_SF_EEENS5_IJSF_SB_EEEEEEENS4_39AutoVectorizingCopyWithAssumedAlignmentILi128EEENS4_14SM90_TMA_STOREES24_S26_S26_EEEvvEEEEvNT_6ParamsE,@function
        .size           _ZN7cutlass13device_kernelINS_4gemm6kernel13GemmUniversalIN4cute5tupleIJiiiiEEENS1_10collective13CollectiveMmaINS1_35MainloopSm100TmaUmmaWarpSpecializedILi4ELi2ELi4ENS5_IJNS4_1CILi1EEENSA_ILi2EEESB_EEEEENS5_IJNSA_ILi64EEENSA_ILi256EEENSA_ILi32EEEEEENS_12float_e4m3_tENS5_IJlSB_lEEESJ_SK_NS4_8TiledMMAINS4_8MMA_AtomIJNS4_10MMA_TraitsINS4_19SM100_MMA_F8F6F4_SSEJSJ_SJ_fSF_SG_NS4_17integral_constantINS4_4UMMA5MajorELSR_0EEESS_NSP_INSQ_7ScaleInELST_0EEESU_EEEEEENS4_6LayoutINS5_IJSB_SB_SB_EEENS5_IJNSA_ILi0EEESZ_SZ_EEEEENS5_IJNS4_10UnderscoreES12_S12_EEEEENS4_23SM90_TMA_LOAD_MULTICASTENS4_14ComposedLayoutINS4_7SwizzleILi1ELi4ELi3EEENS4_18smem_ptr_flag_bitsILi8EEENSX_INS5_IJNSA_ILi8EEESH_EEENS5_IJSH_SB_EEEEEEEvNS4_8identityENS4_13SM90_TMA_LOADES1F_vS1G_EENS_8epilogue10collective18CollectiveEpilogueINS1J_23Sm100TmaWarpSpecializedILi4ELi2ELi32ELb0ELb0EEEJSI_NS5_IJNSX_ISF_SB_EES1O_EEESJ_SK_SJ_SK_NS1J_6fusion15FusionCallbacksIS1N_NS1Q_17LinearCombinationISJ_fSJ_fLNS_15FloatRoundStyleE2EEESI_S1P_JEEENS4_5SM1004TMEM4LOAD26SM100_TMEM_LOAD_16dp32b32xES1H_NS16_INS17_ILi2ELi4ELi3EEES1A_NSX_INS5_IJS1B_SF_EEENS5_IJSF_SB_EEEEEEENS4_39AutoVectorizingCopyWithAssumedAlignmentILi128EEENS4_14SM90_TMA_STOREES24_S26_S26_EEEvvEEEEvNT_6ParamsE,(.L_x_177 - _ZN7cutlass13device_kernelINS_4gemm6kernel13GemmUniversalIN4cute5tupleIJiiiiEEENS1_10collective13CollectiveMmaINS1_35MainloopSm100TmaUmmaWarpSpecializedILi4ELi2ELi4ENS5_IJNS4_1CILi1EEENSA_ILi2EEESB_EEEEENS5_IJNSA_ILi64EEENSA_ILi256EEENSA_ILi32EEEEEENS_12float_e4m3_tENS5_IJlSB_lEEESJ_SK_NS4_8TiledMMAINS4_8MMA_AtomIJNS4_10MMA_TraitsINS4_19SM100_MMA_F8F6F4_SSEJSJ_SJ_fSF_SG_NS4_17integral_constantINS4_4UMMA5MajorELSR_0EEESS_NSP_INSQ_7ScaleInELST_0EEESU_EEEEEENS4_6LayoutINS5_IJSB_SB_SB_EEENS5_IJNSA_ILi0EEESZ_SZ_EEEEENS5_IJNS4_10UnderscoreES12_S12_EEEEENS4_23SM90_TMA_LOAD_MULTICASTENS4_14ComposedLayoutINS4_7SwizzleILi1ELi4ELi3EEENS4_18smem_ptr_flag_bitsILi8EEENSX_INS5_IJNSA_ILi8EEESH_EEENS5_IJSH_SB_EEEEEEEvNS4_8identityENS4_13SM90_TMA_LOADES1F_vS1G_EENS_8epilogue10collective18CollectiveEpilogueINS1J_23Sm100TmaWarpSpecializedILi4ELi2ELi32ELb0ELb0EEEJSI_NS5_IJNSX_ISF_SB_EES1O_EEESJ_SK_SJ_SK_NS1J_6fusion15FusionCallbacksIS1N_NS1Q_17LinearCombinationISJ_fSJ_fLNS_15FloatRoundStyleE2EEESI_S1P_JEEENS4_5SM1004TMEM4LOAD26SM100_TMEM_LOAD_16dp32b32xES1H_NS16_INS17_ILi2ELi4ELi3EEES1A_NSX_INS5_IJS1B_SF_EEENS5_IJSF_SB_EEEEEEENS4_39AutoVectorizingCopyWithAssumedAlignmentILi128EEENS4_14SM90_TMA_STOREES24_S26_S26_EEEvvEEEEvNT_6ParamsE)
        .other          _ZN7cutlass13device_kernelINS_4gemm6kernel13GemmUniversalIN4cute5tupleIJiiiiEEENS1_10collective13CollectiveMmaINS1_35MainloopSm100TmaUmmaWarpSpecializedILi4ELi2ELi4ENS5_IJNS4_1CILi1EEENSA_ILi2EEESB_EEEEENS5_IJNSA_ILi64EEENSA_ILi256EEENSA_ILi32EEEEEENS_12float_e4m3_tENS5_IJlSB_lEEESJ_SK_NS4_8TiledMMAINS4_8MMA_AtomIJNS4_10MMA_TraitsINS4_19SM100_MMA_F8F6F4_SSEJSJ_SJ_fSF_SG_NS4_17integral_constantINS4_4UMMA5MajorELSR_0EEESS_NSP_INSQ_7ScaleInELST_0EEESU_EEEEEENS4_6LayoutINS5_IJSB_SB_SB_EEENS5_IJNSA_ILi0EEESZ_SZ_EEEEENS5_IJNS4_10UnderscoreES12_S12_EEEEENS4_23SM90_TMA_LOAD_MULTICASTENS4_14ComposedLayoutINS4_7SwizzleILi1ELi4ELi3EEENS4_18smem_ptr_flag_bitsILi8EEENSX_INS5_IJNSA_ILi8EEESH_EEENS5_IJSH_SB_EEEEEEEvNS4_8identityENS4_13SM90_TMA_LOADES1F_vS1G_EENS_8epilogue10collective18CollectiveEpilogueINS1J_23Sm100TmaWarpSpecializedILi4ELi2ELi32ELb0ELb0EEEJSI_NS5_IJNSX_ISF_SB_EES1O_EEESJ_SK_SJ_SK_NS1J_6fusion15FusionCallbacksIS1N_NS1Q_17LinearCombinationISJ_fSJ_fLNS_15FloatRoundStyleE2EEESI_S1P_JEEENS4_5SM1004TMEM4LOAD26SM100_TMEM_LOAD_16dp32b32xES1H_NS16_INS17_ILi2ELi4ELi3EEES1A_NSX_INS5_IJS1B_SF_EEENS5_IJSF_SB_EEEEEEENS4_39AutoVectorizingCopyWithAssumedAlignmentILi128EEENS4_14SM90_TMA_STOREES24_S26_S26_EEEvvEEEEvNT_6ParamsE,@"STO_CUDA_ENTRY STV_DEFAULT"
_ZN7cutlass13device_kernelINS_4gemm6kernel13GemmUniversalIN4cute5tupleIJiiiiEEENS1_10collective13CollectiveMmaINS1_35MainloopSm100TmaUmmaWarpSpecializedILi4ELi2ELi4ENS5_IJNS4_1CILi1EEENSA_ILi2EEESB_EEEEENS5_IJNSA_ILi64EEENSA_ILi256EEENSA_ILi32EEEEEENS_12float_e4m3_tENS5_IJlSB_lEEESJ_SK_NS4_8TiledMMAINS4_8MMA_AtomIJNS4_10MMA_TraitsINS4_19SM100_MMA_F8F6F4_SSEJSJ_SJ_fSF_SG_NS4_17integral_constantINS4_4UMMA5MajorELSR_0EEESS_NSP_INSQ_7ScaleInELST_0EEESU_EEEEEENS4_6LayoutINS5_IJSB_SB_SB_EEENS5_IJNSA_ILi0EEESZ_SZ_EEEEENS5_IJNS4_10UnderscoreES12_S12_EEEEENS4_23SM90_TMA_LOAD_MULTICASTENS4_14ComposedLayoutINS4_7SwizzleILi1ELi4ELi3EEENS4_18smem_ptr_flag_bitsILi8EEENSX_INS5_IJNSA_ILi8EEESH_EEENS5_IJSH_SB_EEEEEEEvNS4_8identityENS4_13SM90_TMA_LOADES1F_vS1G_EENS_8epilogue10collective18CollectiveEpilogueINS1J_23Sm100TmaWarpSpecializedILi4ELi2ELi32ELb0ELb0EEEJSI_NS5_IJNSX_ISF_SB_EES1O_EEESJ_SK_SJ_SK_NS1J_6fusion15FusionCallbacksIS1N_NS1Q_17LinearCombinationISJ_fSJ_fLNS_15FloatRoundStyleE2EEESI_S1P_JEEENS4_5SM1004TMEM4LOAD26SM100_TMEM_LOAD_16dp32b32xES1H_NS16_INS17_ILi2ELi4ELi3EEES1A_NSX_INS5_IJS1B_SF_EEENS5_IJSF_SB_EEEEEEENS4_39AutoVectorizingCopyWithAssumedAlignmentILi128EEENS4_14SM90_TMA_STOREES24_S26_S26_EEEvvEEEEvNT_6ParamsE:
[----:B------:R-:W1:Y:S01]  /*0000*/  LDC R1, c[0x0][0x37c] ;  /* 0x0000df00ff017b82 */ /* 0x000e620000000800 */
[----:B------:R-:W2:Y:S01]  /*0010*/  S2R R95, SR_TID.X ;  /* 0x00000000005f7919 */ /* 0x000ea20000002100 */
[----:B------:R-:W3:Y:S01]  /*0020*/  LDCU.64 UR8, c[0x0][0x890] ;  /* 0x00011200ff0877ac */ /* 0x000ee20008000a00 */
[----:B------:R-:W-:Y:S02]  /*0030*/  PRMT R85, RZ, 0x7610, R85 ;  /* 0x00007610ff557816 */ /* 0x000fe40000000055 */
[----:B------:R-:W-:Y:S01]  /*0040*/  ELECT P3, URZ, PT ;  /* 0x0000000000ff782f */ /* 0x000fe20003860000 */
[----:B---3--:R-:W-:-:S04]  /*0050*/  UISETP.NE.U32.AND UP0, UPT, UR8, URZ, UPT ;  /* 0x000000ff0800728c */ /* 0x008fc8000bf05070 */
[----:B------:R-:W-:Y:S01]  /*0060*/  UISETP.NE.AND.EX UP0, UPT, UR9, URZ, UPT, UP0 ;  /* 0x000000ff0900728c */ /* 0x000fe2000bf05300 */
[----:B--2---:R-:W-:-:S05]  /*0070*/  SHF.R.U32.HI R86, RZ, 0x5, R95 ;  /* 0x00000005ff567819 */ /* 0x004fca000001165f */
[----:B------:R-:W2:Y:S02]  /*0080*/  SHFL.IDX PT, R0, R86, RZ, 0x1f ;  /* 0x00001fff56007589 */ /* 0x000ea400000e0000 */
[----:B--2---:R-:W-:Y:S01]  /*0090*/  R2UR UR17, R0 ;  /* 0x00000000001172ca */ /* 0x004fe200000e0000 */
[----:B-1----:R-:W-:-:S14]  /*00a0*/  BRA.U UP0, `(.L_x_0) ;  /* 0x0000000100307547 */ /* 0x002fdc000b800000 */
[----:B------:R-:W1:Y:S02]  /*00b0*/  LDCU.64 UR4, c[0x0][0x888] ;  /* 0x00011100ff0477ac */ /* 0x000e640008000a00 */
[----:B-1----:R-:W-:-:S04]  /*00c0*/  UISETP.NE.U32.AND UP0, UPT, UR4, URZ, UPT ;  /* 0x000000ff0400728c */ /* 0x002fc8000bf05070 */
[----:B------:R-:W-:-:S09]  /*00d0*/  UISETP.NE.AND.EX UP0, UPT, UR5, URZ, UPT, UP0 ;  /* 0x000000ff0500728c */ /* 0x000fd2000bf05300 */
[----:B------:R-:W-:Y:S05]  /*00e0*/  BRA.U !UP0, `(.L_x_1) ;  /* 0x0000000108147547 */ /* 0x000fea000b800000 */
[----:B------:R-:W1:Y:S01]  /*00f0*/  LDC.64 R2, c[0x0][0x888] ;  /* 0x00022200ff027b82 */ /* 0x000e620000000a00 */
[----:B------:R-:W1:Y:S02]  /*0100*/  LDCU.64 UR4, c[0x0][0x358] ;  /* 0x00006b00ff0477ac */ /* 0x000e640008000a00 */
[----:B-1----:R1:W5:Y:S01]  /*0110*/  LDG.E R41, desc[UR4][R2.64] ;  /* 0x0000000402297981 */ /* 0x002362000c1e1900 */
[----:B------:R-:W-:Y:S01]  /*0120*/  HFMA2 R85, -RZ, RZ, 0, 5.9604644775390625e-08 ;  /* 0x00000001ff557431 */ /* 0x000fe200000001ff */
[----:B------:R-:W-:Y:S05]  /*0130*/  BRA `(.L_x_0) ;  /* 0x00000000000c7947 */ /* 0x000fea0003800000 */
.L_x_1:
[----:B------:R-:W1:Y:S01]  /*0140*/  LDCU UR4, c[0x0][0x880] ;  /* 0x00011000ff0477ac */ /* 0x000e620008000800 */
[----:B------:R-:W-:Y:S01]  /*0150*/  HFMA2 R85, -RZ, RZ, 0, 5.9604644775390625e-08 ;  /* 0x00000001ff557431 */ /* 0x000fe200000001ff */
[----:B-1----:R-:W-:-:S07]  /*0160*/  MOV R41, UR4 ;  /* 0x0000000400297c02 */ /* 0x002fce0008000f00 */
.L_x_0:
[----:B------:R-:W2:Y:S02]  /*0170*/  LDCU.64 UR4, c[0x0][0x8b0] ;  /* 0x00011600ff0477ac */ /* 0x000ea40008000a00 */
[----:B--2---:R-:W-:-:S04]  /*0180*/  UISETP.NE.U32.AND UP0, UPT, UR4, URZ, UPT ;  /* 0x000000ff0400728c */ /* 0x004fc8000bf05070 */
[----:B------:R-:W-:-:S09]  /*0190*/  UISETP.NE.AND.EX UP0, UPT, UR5, URZ, UPT, UP0 ;  /* 0x000000ff0500728c */ /* 0x000fd2000bf05300 */
[----:B------:R-:W-:Y:S05]  /*01a0*/  BRA.U UP0, `(.L_x_2) ;  /* 0x0000000100287547 */ /* 0x000fea000b800000 */
[----:B------:R-:W2:Y:S02]  /*01b0*/  LDCU.64 UR4, c[0x0][0x8a8] ;  /* 0x00011500ff0477ac */ /* 0x000ea40008000a00 */
[----:B--2---:R-:W-:-:S04]  /*01c0*/  UISETP.NE.U32.AND UP0, UPT, UR4, URZ, UPT ;  /* 0x000000ff0400728c */ /* 0x004fc8000bf05070 */
[----:B------:R-:W-:-:S09]  /*01d0*/  UISETP.NE.AND.EX UP0, UPT, UR5, URZ, UPT, UP0 ;  /* 0x000000ff0500728c */ /* 0x000fd2000bf05300 */
[----:B------:R-:W-:Y:S05]  /*01e0*/  BRA.U !UP0, `(.L_x_3) ;  /* 0x0000000108107547 */ /* 0x000fea000b800000 */
[----:B------:R-:W2:Y:S01]  /*01f0*/  LDC.64 R38, c[0x0][0x8a8] ;  /* 0x00022a00ff267b82 */ /* 0x000ea20000000a00 */
[----:B------:R-:W2:Y:S02]  /*0200*/  LDCU.64 UR4, c[0x0][0x358] ;  /* 0x00006b00ff0477ac */ /* 0x000ea40008000a00 */
[----:B--2---:R2:W5:Y:S01]  /*0210*/  LDG.E R38, desc[UR4][R38.64] ;  /* 0x0000000426267981 */ /* 0x004562000c1e1900 */
[----:B------:R-:W-:Y:S05]  /*0220*/  BRA `(.L_x_2) ;  /* 0x0000000000087947 */ /* 0x000fea0003800000 */
.L_x_3:
[----:B------:R-:W2:Y:S02]  /*0230*/  LDCU UR4, c[0x0][0x8a0] ;  /* 0x00011400ff0477ac */ /* 0x000ea40008000800 */
[----:B--2---:R-:W-:Y:S02]  /*0240*/  MOV R38, UR4 ;  /* 0x0000000400267c02 */ /* 0x004fe40008000f00 */
.L_x_2:
[----:B------:R-:W-:Y:S01]  /*0250*/  IMAD.U32 R0, RZ, RZ, UR17 ;  /* 0x00000011ff007e24 */ /* 0x000fe2000f8e00ff */
[----:B------:R-:W-:Y:S04]  /*0260*/  BSSY.RECONVERGENT B0, `(.L_x_4) ;  /* 0x000000c000007945 */ /* 0x000fe80003800200 */
[C---:B------:R-:W-:Y:S02]  /*0270*/  ISETP.NE.OR P1, PT, R0.reuse, 0x1, !P3 ;  /* 0x000000010000780c */ /* 0x040fe40005f25670 */
[----:B------:R-:W-:-:S11]  /*0280*/  ISETP.NE.OR P0, PT, R0, 0x3, !P3 ;  /* 0x000000030000780c */ /* 0x000fd60005f05670 */
[----:B------:R-:W-:Y:S05]  /*0290*/  @P1 BRA `(.L_x_5) ;  /* 0x0000000000201947 */ /* 0x000fea0003800000 */
[----:B------:R-:W3:Y:S02]  /*02a0*/  LDCU.64 UR4, c[0x0][0x348] ;  /* 0x00006900ff0477ac */ /* 0x000ee40008000a00 */
[----:B---3--:R-:W-:Y:S02]  /*02b0*/  UIADD3 UR6, UP1, UPT, UR4, 0x80, URZ ;  /* 0x0000008004067890 */ /* 0x008fe4000ff3e0ff */
[----:B------:R-:W-:Y:S02]  /*02c0*/  UIADD3 UR4, UP0, UPT, UR4, 0x180, URZ ;  /* 0x0000018004047890 */ /* 0x000fe4000ff1e0ff */
[----:B------:R-:W-:Y:S02]  /*02d0*/  UIADD3.X UR7, UPT, UPT, URZ, UR5, URZ, UP1, !UPT ;  /* 0x00000005ff077290 */ /* 0x000fe40008ffe4ff */
[----:B------:R-:W-:-:S07]  /*02e0*/  UIADD3.X UR5, UPT, UPT, URZ, UR5, URZ, UP0, !UPT ;  /* 0x00000005ff057290 */ /* 0x000fce00087fe4ff */
[----:B------:R3:W-:Y:S02]  /*02f0*/  UTMACCTL.PF [UR6] ;  /* 0x00000000060079b9 */ /* 0x0007e40008040000 */
[----:B------:R3:W-:Y:S02]  /*0300*/  UTMACCTL.PF [UR4] ;  /* 0x00000000040079b9 */ /* 0x0007e40008040000 */
[----:B---3--:R-:W-:Y:S01]  /*0310*/  NOP ;  /* 0x0000000000007918 */ /* 0x008fe20000000000 */
.L_x_5:
[----:B------:R-:W-:Y:S05]  /*0320*/  BSYNC.RECONVERGENT B0 ;  /* 0x0000000000007941 */ /* 0x000fea0003800200 */
.L_x_4:
[----:B------:R-:W-:Y:S04]  /*0330*/  BSSY.RECONVERGENT B0, `(.L_x_6) ;  /* 0x000000a000007945 */ /* 0x000fe80003800200 */
        /* <DEDUP_REMOVED lines=9> */
.L_x_7:
[----:B------:R-:W-:Y:S05]  /*03d0*/  BSYNC.RECONVERGENT B0 ;  /* 0x0000000000007941 */ /* 0x000fea0003800200 */
.L_x_6:
[----:B------:R-:W3:Y:S01]  /*03e0*/  LDCU.64 UR4, c[0x0][0x888] ;  /* 0x00011100ff0477ac */ /* 0x000ee20008000a00 */
[----:B------:R-:W-:Y:S02]  /*03f0*/  UISETP.EQ.U32.AND UP1, UPT, UR8, URZ, UPT ;  /* 0x000000ff0800728c */ /* 0x000fe4000bf22070 */
[----:B------:R-:W-:Y:S02]  /*0400*/  UPLOP3.LUT UP3, UPT, UPT, UPT, UPT, 0x80, 0x8 ;  /* 0x000000000008789c */ /* 0x000fe40003f6f070 */
[----:B---3--:R-:W-:-:S04]  /*0410*/  UISETP.NE.U32.AND UP0, UPT, UR4, URZ, UPT ;  /* 0x000000ff0400728c */ /* 0x008fc8000bf05070 */
[----:B------:R-:W-:-:S04]  /*0420*/  UISETP.NE.AND.EX UP0, UPT, UR5, URZ, UPT, UP0 ;  /* 0x000000ff0500728c */ /* 0x000fc8000bf05300 */
[----:B------:R-:W-:-:S04]  /*0430*/  UISETP.EQ.OR.EX UP2, UPT, UR9, URZ, !UP0, UP1 ;  /* 0x000000ff0900728c */ /* 0x000fc8000c742710 */
[----:B------:R-:W-:-:S06]  /*0440*/  UP2UR UR4, UPR, URZ, 0x4 ;  /* 0x00000004ff047883 */ /* 0x000fcc0008000000 */
[----:B------:R-:W-:Y:S01]  /*0450*/  MOV R88, UR4 ;  /* 0x0000000400587c02 */ /* 0x000fe20008000f00 */
[----:B------:R-:W-:Y:S06]  /*0460*/  BRA.U !UP2, `(.L_x_8) ;  /* 0x000000010a207547 */ /* 0x000fec000b800000 */
[----:B------:R-:W-:Y:S01]  /*0470*/  UISETP.NE.U32.AND UP1, UPT, UR8, URZ, UPT ;  /* 0x000000ff0800728c */ /* 0x000fe2000bf25070 */
[----:B-----5:R-:W-:Y:S01]  /*0480*/  FSETP.NEU.AND P0, PT, R41, RZ, PT ;  /* 0x000000ff2900720b */ /* 0x020fe20003f0d000 */
[----:B------:R-:W-:Y:S02]  /*0490*/  USEL UR4, URZ, 0xffffffff, UP0 ;  /* 0xffffffffff047887 */ /* 0x000fe40008000000 */
[----:B------:R-:W-:-:S10]  /*04a0*/  UISETP.NE.AND.EX UP1, UPT, UR9, URZ, UPT, UP1 ;  /* 0x000000ff0900728c */ /* 0x000fd4000bf25310 */
[----:B------:R-:W-:Y:S01]  /*04b0*/  VOTEU.ANY UP0, P0 ;  /* 0x0000000000ff7886 */ /* 0x000fe20000000100 */
[----:B------:R-:W-:-:S04]  /*04c0*/  @!UP1 USEL UR4, URZ, 0xffffffff, UP0 ;  /* 0xffffffffff049887 */ /* 0x000fc80008000000 */
[----:B------:R-:W-:-:S04]  /*04d0*/  ULOP3.LUT UR4, UR4, 0x1, URZ, 0xc0, !UPT ;  /* 0x0000000104047892 */ /* 0x000fc8000f8ec0ff */
[----:B------:R-:W-:-:S11]  /*04e0*/  UISETP.NE.U32.AND UP3, UPT, UR4, 0x1, UPT ;  /* 0x000000010400788c */ /* 0x000fd6000bf65070 */
.L_x_8:
[----:B-1----:R-:W1:Y:S01]  /*04f0*/  SHFL.IDX PT, R2, R86, RZ, 0x1f ;  /* 0x00001fff56027589 */ /* 0x002e6200000e0000 */
[----:B------:R-:W-:-:S04]  /*0500*/  UISETP.NE.AND UP0, UPT, UR17, 0x2, UPT ;  /* 0x000000021100788c */ /* 0x000fc8000bf05270 */
[----:B------:R-:W-:Y:S01]  /*0510*/  USEL UR48, URZ, 0x1, UP0 ;  /* 0x00000001ff307887 */ /* 0x000fe20008000000 */
[----:B-1----:R-:W-:-:S13]  /*0520*/  ISETP.NE.AND P0, PT, R2, RZ, PT ;  /* 0x000000ff0200720c */ /* 0x002fda0003f05270 */
[----:B------:R-:W-:Y:S05]  /*0530*/  @P0 BRA `(.L_x_9) ;  /* 0x0000000000580947 */ /* 0x000fea0003800000 */
[----:B------:R-:W1:Y:S01]  /*0540*/  S2UR UR4, SR_CgaCtaId ;  /* 0x00000000000479c3 */ /* 0x000e620000008800 */
[----:B------:R-:W-:Y:S01]  /*0550*/  UMOV UR5, 0x400 ;  /* 0x0000040000057882 */ /* 0x000fe20000000000 */
[----:B------:R-:W-:Y:S01]  /*0560*/  UMOV UR8, 0x1 ;  /* 0x0000000100087882 */ /* 0x000fe20000000000 */
[----:B------:R-:W-:Y:S01]  /*0570*/  UMOV UR6, 0x2 ;  /* 0x0000000200067882 */ /* 0x000fe20000000000 */
[----:B------:R-:W-:-:S04]  /*0580*/  UIADD3 UR8, UPT, UPT, -UR8, 0x100000, URZ ;  /* 0x0010000008087890 */ /* 0x000fc8000fffe1ff */
[----:B------:R-:W-:Y:S02]  /*0590*/  USHF.L.U32 UR9, UR8, 0xb, URZ ;  /* 0x0000000b08097899 */ /* 0x000fe400080006ff */
[----:B------:R-:W-:Y:S02]  /*05a0*/  USHF.L.U32 UR8, UR8, 0x1, URZ ;  /* 0x0000000108087899 */ /* 0x000fe400080006ff */
[----:B------:R-:W-:-:S04]  /*05b0*/  UIADD3 UR6, UPT, UPT, -UR6, 0x100000, URZ ;  /* 0x0010000006067890 */ /* 0x000fc8000fffe1ff */
[----:B------:R-:W-:Y:S02]  /*05c0*/  USHF.L.U32 UR7, UR6, 0xb, URZ ;  /* 0x0000000b06077899 */ /* 0x000fe400080006ff */
[----:B------:R-:W-:Y:S01]  /*05d0*/  USHF.L.U32 UR6, UR6, 0x1, URZ ;  /* 0x0000000106067899 */ /* 0x000fe200080006ff */
[----:B------:R-:W-:Y:S01]  /*05e0*/  ELECT P0, URZ, PT ;  /* 0x0000000000ff782f */ /* 0x000fe20003800000 */
[----:B-1----:R-:W-:Y:S01]  /*05f0*/  ULEA UR4, UR4, UR5, 0x18 ;  /* 0x0000000504047291 */ /* 0x002fe2000f8ec0ff */
[----:B------:R-:W1:Y:S11]  /*0600*/  FENCE.VIEW.ASYNC.S ;  /* 0x00000000000073c6 */ /* 0x000e760000000000 */
[----:B-1----:R1:W3:Y:S01]  /*0610*/  SYNCS.EXCH.64 URZ, [UR4], UR8 ;  /* 0x0000000804ff75b2 */ /* 0x0022e20008000100 */
[----:B------:R1:W4:Y:S01]  /*0620*/  SYNCS.EXCH.64 URZ, [UR4+0x20], UR6 ;  /* 0x0000200604ff75b2 */ /* 0x0003220008000100 */
[----:B------:R1:W1:Y:S01]  /*0630*/  SYNCS.EXCH.64 URZ, [UR4+0x8], UR8 ;  /* 0x0000080804ff75b2 */ /* 0x0002620008000100 */
[----:B------:R1:W1:Y:S01]  /*0640*/  SYNCS.EXCH.64 URZ, [UR4+0x28], UR6 ;  /* 0x0000280604ff75b2 */ /* 0x0002620008000100 */
[----:B------:R1:W1:Y:S01]  /*0650*/  SYNCS.EXCH.64 URZ, [UR4+0x10], UR8 ;  /* 0x0000100804ff75b2 */ /* 0x0002620008000100 */
[----:B------:R1:W1:Y:S01]  /*0660*/  SYNCS.EXCH.64 URZ, [UR4+0x30], UR6 ;  /* 0x0000300604ff75b2 */ /* 0x0002620008000100 */
[----:B------:R1:W1:Y:S01]  /*0670*/  SYNCS.EXCH.64 URZ, [UR4+0x18], UR8 ;  /* 0x0000180804ff75b2 */ /* 0x0002620008000100 */
[----:B------:R1:W1:Y:S01]  /*0680*/  SYNCS.EXCH.64 URZ, [UR4+0x38], UR6 ;  /* 0x0000380604ff75b2 */ /* 0x0002620008000100 */
[----:B------:R-:W-:Y:S01]  /*0690*/  NOP ;  /* 0x0000000000007918 */ /* 0x000fe20000000000 */
.L_x_9:
[----:B------:R-:W2:Y:S01]  /*06a0*/  SHFL.IDX PT, R2, R86, RZ, 0x1f ;  /* 0x00001fff56027589 */ /* 0x000ea200000e0000 */
[----:B------:R-:W-:Y:S01]  /*06b0*/  NOP ;  /* 0x0000000000007918 */ /* 0x000fe20000000000 */
[----:B--2---:R-:W-:-:S13]  /*06c0*/  ISETP.NE.AND P0, PT, R2, 0x1, PT ;  /* 0x000000010200780c */ /* 0x004fda0003f05270 */
[----:B------:R-:W-:Y:S05]  /*06d0*/  @P0 BRA `(.L_x_10) ;  /* 0x0000000000580947 */ /* 0x000fea0003800000 */
[----:B-1----:R-:W1:Y:S01]  /*06e0*/  S2UR UR4, SR_CgaCtaId ;  /* 0x00000000000479c3 */ /* 0x002e620000008800 */
        /* <DEDUP_REMOVED lines=12> */
[----:B-1----:R2:W1:Y:S01]  /*07b0*/  SYNCS.EXCH.64 URZ, [UR4+0x40], UR8 ;  /* 0x0000400804ff75b2 */ /* 0x0024620008000100 */
[----:B------:R2:W1:Y:S01]  /*07c0*/  SYNCS.EXCH.64 URZ, [UR4+0x60], UR6 ;  /* 0x0000600604ff75b2 */ /* 0x0004620008000100 */
[----:B------:R2:W1:Y:S01]  /*07d0*/  SYNCS.EXCH.64 URZ, [UR4+0x48], UR8 ;  /* 0x0000480804ff75b2 */ /* 0x0004620008000100 */
[----:B------:R2:W1:Y:S01]  /*07e0*/  SYNCS.EXCH.64 URZ, [UR4+0x68], UR6 ;  /* 0x0000680604ff75b2 */ /* 0x0004620008000100 */
[----:B------:R2:W1:Y:S01]  /*07f0*/  SYNCS.EXCH.64 URZ, [UR4+0x50], UR8 ;  /* 0x0000500804ff75b2 */ /* 0x0004620008000100 */
[----:B------:R2:W1:Y:S01]  /*0800*/  SYNCS.EXCH.64 URZ, [UR4+0x70], UR6 ;  /* 0x0000700604ff75b2 */ /* 0x0004620008000100 */
[----:B------:R2:W1:Y:S01]  /*0810*/  SYNCS.EXCH.64 URZ, [UR4+0x58], UR8 ;  /* 0x0000580804ff75b2 */ /* 0x0004620008000100 */
[----:B------:R2:W1:Y:S02]  /*0820*/  SYNCS.EXCH.64 URZ, [UR4+0x78], UR6 ;  /* 0x0000780604ff75b2 */ /* 0x0004640008000100 */
[----:B--2---:R-:W-:Y:S01]  /*0830*/  NOP ;  /* 0x0000000000007918 */ /* 0x004fe20000000000 */
.L_x_10:
[----:B------:R-:W2:Y:S01]  /*0840*/  SHFL.IDX PT, R2, R86, RZ, 0x1f ;  /* 0x00001fff56027589 */ /* 0x000ea200000e0000 */
[----:B------:R-:W-:Y:S01]  /*0850*/  NOP ;  /* 0x0000000000007918 */ /* 0x000fe20000000000 */
[----:B--2---:R-:W-:-:S13]  /*0860*/  ISETP.NE.AND P0, PT, R2, 0x3, PT ;  /* 0x000000030200780c */ /* 0x004fda0003f05270 */
[----:B------:R-:W-:Y:S05]  /*0870*/  @P0 BRA `(.L_x_11) ;  /* 0x0000000000300947 */ /* 0x000fea0003800000 */
[----:B-1----:R-:W1:Y:S01]  /*0880*/  S2UR UR6, SR_CgaCtaId ;  /* 0x00000000000679c3 */ /* 0x002e620000008800 */
[----:B------:R-:W-:Y:S01]  /*0890*/  UMOV UR4, 0x400 ;  /* 0x0000040000047882 */ /* 0x000fe20000000000 */
[----:B------:R-:W-:Y:S01]  /*08a0*/  UMOV UR5, 0x20 ;  /* 0x0000002000057882 */ /* 0x000fe20000000000 */
[----:B------:R-:W-:Y:S01]  /*08b0*/  ELECT P0, URZ, PT ;  /* 0x0000000000ff782f */ /* 0x000fe20003800000 */
[----:B-1----:R-:W-:Y:S02]  /*08c0*/  ULEA UR6, UR6, UR4, 0x18 ;  /* 0x0000000406067291 */ /* 0x002fe4000f8ec0ff */
[----:B------:R-:W-:-:S04]  /*08d0*/  UIADD3 UR4, UPT, UPT, -UR5, 0x100000, URZ ;  /* 0x0010000005047890 */ /* 0x000fc8000fffe1ff */
[----:B------:R-:W-:Y:S02]  /*08e0*/  USHF.L.U32 UR5, UR4, 0xb, URZ ;  /* 0x0000000b04057899 */ /* 0x000fe400080006ff */
[----:B------:R-:W-:Y:S01]  /*08f0*/  USHF.L.U32 UR4, UR4, 0x1, URZ ;  /* 0x0000000104047899 */ /* 0x000fe200080006ff */
[----:B------:R-:W1:Y:S11]  /*0900*/  FENCE.VIEW.ASYNC.S ;  /* 0x00000000000073c6 */ /* 0x000e760000000000 */
[----:B-1----:R2:W1:Y:S01]  /*0910*/  SYNCS.EXCH.64 URZ, [UR6+0x80], UR4 ;  /* 0x0000800406ff75b2 */ /* 0x0024620008000100 */
[----:B------:R2:W1:Y:S02]  /*0920*/  SYNCS.EXCH.64 URZ, [UR6+0x88], UR4 ;  /* 0x0000880406ff75b2 */ /* 0x0004640008000100 */
[----:B--2---:R-:W-:Y:S01]  /*0930*/  NOP ;  /* 0x0000000000007918 */ /* 0x004fe20000000000 */
.L_x_11:
[----:B------:R-:W2:Y:S01]  /*0940*/  SHFL.IDX PT, R2, R86, RZ, 0x1f ;  /* 0x00001fff56027589 */ /* 0x000ea200000e0000 */
[----:B------:R-:W-:Y:S01]  /*0950*/  NOP ;  /* 0x0000000000007918 */ /* 0x000fe20000000000 */
[----:B--2---:R-:W-:-:S13]  /*0960*/  ISETP.NE.AND P0, PT, R2, 0x4, PT ;  /* 0x000000040200780c */ /* 0x004fda0003f05270 */
[----:B------:R-:W-:Y:S05]  /*0970*/  @P0 BRA `(.L_x_12) ;  /* 0x00000000004c0947 */ /* 0x000fea0003800000 */
[----:B-1----:R-:W1:Y:S01]  /*0980*/  S2UR UR6, SR_CgaCtaId ;  /* 0x00000000000679c3 */ /* 0x002e620000008800 */
[----:B------:R-:W-:Y:S01]  /*0990*/  UMOV UR4, 0x1e0 ;  /* 0x000001e000047882 */ /* 0x000fe20000000000 */
[----:B------:R-:W-:Y:S01]  /*09a0*/  UMOV UR5, 0x400 ;  /* 0x0000040000057882 */ /* 0x000fe20000000000 */
[----:B------:R-:W-:Y:S01]  /*09b0*/  USEL UR4, UR4, 0x1a0, UP3 ;  /* 0x000001a004047887 */ /* 0x000fe20009800000 */
[----:B------:R-:W-:Y:S01]  /*09c0*/  UMOV UR8, 0x1 ;  /* 0x0000000100087882 */ /* 0x000fe20000000000 */
[----:B------:R-:W-:Y:S01]  /*09d0*/  ELECT P0, URZ, PT ;  /* 0x0000000000ff782f */ /* 0x000fe20003800000 */
[----:B------:R-:W-:-:S04]  /*09e0*/  UIADD3 UR8, UPT, UPT, -UR8, 0x100000, URZ ;  /* 0x0010000008087890 */ /* 0x000fc8000fffe1ff */
[----:B------:R-:W-:Y:S02]  /*09f0*/  USHF.L.U32 UR9, UR8, 0xb, URZ ;  /* 0x0000000b08097899 */ /* 0x000fe400080006ff */
[----:B------:R-:W-:Y:S02]  /*0a00*/  USHF.L.U32 UR8, UR8, 0x1, URZ ;  /* 0x0000000108087899 */ /* 0x000fe400080006ff */
[----:B-1----:R-:W-:Y:S02]  /*0a10*/  ULEA UR6, UR6, UR5, 0x18 ;  /* 0x0000000506067291 */ /* 0x002fe4000f8ec0ff */
[----:B------:R-:W-:-:S04]  /*0a20*/  UIADD3 UR4, UPT, UPT, -UR4, 0x100000, URZ ;  /* 0x0010000004047890 */ /* 0x000fc8000fffe1ff */
[----:B------:R-:W-:Y:S02]  /*0a30*/  USHF.L.U32 UR5, UR4, 0xb, URZ ;  /* 0x0000000b04057899 */ /* 0x000fe400080006ff */
[----:B------:R-:W-:Y:S01]  /*0a40*/  USHF.L.U32 UR4, UR4, 0x1, URZ ;  /* 0x0000000104047899 */ /* 0x000fe200080006ff */
[----:B------:R-:W1:Y:S03]  /*0a50*/  FENCE.VIEW.ASYNC.S ;  /* 0x00000000000073c6 */ /* 0x000e660000000000 */
[----:B-1----:R2:W1:Y:S08]  /*0a60*/  SYNCS.EXCH.64 URZ, [UR6+0x90], UR8 ;  /* 0x0000900806ff75b2 */ /* 0x0024700008000100 */
[----:B------:R2:W1:Y:S01]  /*0a70*/  SYNCS.EXCH.64 URZ, [UR6+0xa0], UR4 ;  /* 0x0000a00406ff75b2 */ /* 0x0004620008000100 */
[----:B------:R2:W1:Y:S01]  /*0a80*/  SYNCS.EXCH.64 URZ, [UR6+0x98], UR8 ;  /* 0x0000980806ff75b2 */ /* 0x0004620008000100 */
[----:B------:R2:W1:Y:S02]  /*0a90*/  SYNCS.EXCH.64 URZ, [UR6+0xa8], UR4 ;  /* 0x0000a80406ff75b2 */ /* 0x0004640008000100 */
[----:B--2---:R-:W-:Y:S01]  /*0aa0*/  NOP ;  /* 0x0000000000007918 */ /* 0x004fe20000000000 */
.L_x_12:
        /* <DEDUP_REMOVED lines=26> */
.L_x_13:
[----:B------:R-:W2:Y:S01]  /*0c50*/  SHFL.IDX PT, R2, R86, RZ, 0x1f ;  /* 0x00001fff56027589 */ /* 0x000ea200000e0000 */
[----:B------:R-:W-:Y:S01]  /*0c60*/  NOP ;  /* 0x0000000000007918 */ /* 0x000fe20000000000 */
[----:B--2---:R-:W-:-:S13]  /*0c70*/  ISETP.NE.AND P0, PT, R2, 0x3, PT ;  /* 0x000000030200780c */ /* 0x004fda0003f05270 */
[----:B------:R-:W-:Y:S05]  /*0c80*/  @P0 BRA `(.L_x_14) ;  /* 0x0000000000380947 */ /* 0x000fea0003800000 */
[----:B------:R-:W2:Y:S01]  /*0c90*/  S2UR UR5, SR_CgaCtaId ;  /* 0x00000000000579c3 */ /* 0x000ea20000008800 */
[----:B-1----:R-:W-:Y:S01]  /*0ca0*/  UMOV UR4, 0x400 ;  /* 0x0000040000047882 */ /* 0x002fe20000000000 */
[----:B------:R-:W-:Y:S01]  /*0cb0*/  UMOV UR6, 0x20 ;  /* 0x0000002000067882 */ /* 0x000fe20000000000 */
[----:B------:R-:W-:Y:S01]  /*0cc0*/  ELECT P0, URZ, PT ;  /* 0x0000000000ff782f */ /* 0x000fe20003800000 */
[----:B------:R-:W-:-:S04]  /*0cd0*/  UIADD3 UR6, UPT, UPT, -UR6, 0x100000, URZ ;  /* 0x0010000006067890 */ /* 0x000fc8000fffe1ff */
[----:B------:R-:W-:Y:S02]  /*0ce0*/  USHF.L.U32 UR7, UR6, 0xb, URZ ;  /* 0x0000000b06077899 */ /* 0x000fe400080006ff */
[----:B------:R-:W-:Y:S02]  /*0cf0*/  USHF.L.U32 UR6, UR6, 0x1, URZ ;  /* 0x0000000106067899 */ /* 0x000fe400080006ff */
[----:B--2---:R-:W-:Y:S01]  /*0d00*/  ULEA UR4, UR5, UR4, 0x18 ;  /* 0x0000000405047291 */ /* 0x004fe2000f8ec0ff */
[----:B------:R-:W1:Y:S11]  /*0d10*/  FENCE.VIEW.ASYNC.S ;  /* 0x00000000000073c6 */ /* 0x000e760000000000 */
[----:B-1----:R2:W1:Y:S01]  /*0d20*/  SYNCS.EXCH.64 URZ, [UR4+0xf0], UR6 ;  /* 0x0000f00604ff75b2 */ /* 0x0024620008000100 */
[----:B------:R2:W1:Y:S01]  /*0d30*/  SYNCS.EXCH.64 URZ, [UR4+0x100], UR6 ;  /* 0x0001000604ff75b2 */ /* 0x0004620008000100 */
[----:B------:R2:W1:Y:S01]  /*0d40*/  SYNCS.EXCH.64 URZ, [UR4+0xf8], UR6 ;  /* 0x0000f80604ff75b2 */ /* 0x0004620008000100 */
[----:B------:R2:W1:Y:S02]  /*0d50*/  SYNCS.EXCH.64 URZ, [UR4+0x108], UR6 ;  /* 0x0001080604ff75b2 */ /* 0x0004640008000100 */
[----:B--2---:R-:W-:Y:S01]  /*0d60*/  NOP ;  /* 0x0000000000007918 */ /* 0x004fe20000000000 */
.L_x_14:
[----:B-1----:R-:W1:Y:S01]  /*0d70*/  LDCU UR4, c[0x0][0x36c] ;  /* 0x00006d80ff0477ac */ /* 0x002e620008000800 */
[----:B------:R-:W-:Y:S01]  /*0d80*/  ISETP.NE.OR P3, PT, R0, 0x2, !P3 ;  /* 0x000000020000780c */ /* 0x000fe20005f65670 */
[----:B------:R-:W-:Y:S01]  /*0d90*/  NOP ;  /* 0x0000000000007918 */ /* 0x000fe20000000000 */
[----:B------:R-:W-:Y:S01]  /*0da0*/  LOP3.LUT R0, R95, 0x1f, RZ, 0xc0, !PT ;  /* 0x0000001f5f007812 */ /* 0x000fe200078ec0ff */
[----:B------:R-:W-:Y:S02]  /*0db0*/  UISETP.NE.AND UP4, UPT, UR17, URZ, UPT ;  /* 0x000000ff1100728c */ /* 0x000fe4000bf85270 */
[----:B-1----:R-:W-:-:S09]  /*0dc0*/  UISETP.EQ.U32.AND UP5, UPT, UR4, 0x1, UPT ;  /* 0x000000010400788c */ /* 0x002fd2000bfa2070 */
[----:B------:R-:W-:Y:S05]  /*0dd0*/  BRA.U !UP5, `(.L_x_15) ;  /* 0x000000010d087547 */ /* 0x000fea000b800000 */
[----:B---34-:R-:W-:Y:S01]  /*0de0*/  UCGABAR_ARV ;  /* 0x00000000000079c7 */ /* 0x018fe20008000000 */
[----:B------:R-:W-:Y:S05]  /*0df0*/  BRA `(.L_x_16) ;  /* 0x0000000000047947 */ /* 0x000fea0003800000 */
.L_x_15:
[----:B---34-:R-:W-:Y:S01]  /*0e00*/  NOP ;  /* 0x0000000000007918 */ /* 0x018fe20000000000 */
.L_x_16:
[----:B------:R-:W1:Y:S01]  /*0e10*/  S2UR UR7, SR_CTAID.X ;  /* 0x00000000000779c3 */ /* 0x000e620000002500 */
[----:B------:R-:W-:-:S05]  /*0e20*/  CS2R.32 R87, SR_CgaSize ;  /* 0x0000000000577805 */ /* 0x000fca0000008a00 */
[----:B------:R-:W-:-:S05]  /*0e30*/  IMAD R87, R87, -0xa0, RZ ;  /* 0xffffff6057577824 */ /* 0x000fca00078e02ff */
[----:B------:R-:W-:-:S14]  /*0e40*/  R2UR UR5, R87 ;  /* 0x00000000570572ca */ /* 0x000fdc00000e0000 */
[----:B------:R-:W2:Y:S01]  /*0e50*/  LDCU UR5, c[0x0][UR5+0x2b0] ;  /* 0x00005600050577ac */ /* 0x000ea20008000800 */
[----:B------:R-:W-:-:S05]  /*0e60*/  CS2R.32 R87, SR_CgaSize ;  /* 0x0000000000577805 */ /* 0x000fca0000008a00 */
[----:B------:R-:W-:-:S05]  /*0e70*/  IMAD R87, R87, -0xa0, RZ ;  /* 0xffffff6057577824 */ /* 0x000fca00078e02ff */
[----:B------:R-:W-:-:S14]  /*0e80*/  R2UR UR4, R87 ;  /* 0x00000000570472ca */ /* 0x000fdc00000e0000 */
[----:B------:R-:W3:Y:S01]  /*0e90*/  LDCU UR4, c[0x0][UR4+0x2b4] ;  /* 0x00005680040477ac */ /* 0x000ee20008000800 */
[----:B------:R-:W4:Y:S01]  /*0ea0*/  S2UR UR8, SR_CTAID.Y ;  /* 0x00000000000879c3 */ /* 0x000f220000002600 */
[----:B------:R-:W-:-:S05]  /*0eb0*/  CS2R.32 R87, SR_CgaSize ;  /* 0x0000000000577805 */ /* 0x000fca0000008a00 */
[----:B------:R-:W-:-:S05]  /*0ec0*/  IMAD R87, R87, -0xa0, RZ ;  /* 0xffffff6057577824 */ /* 0x000fca00078e02ff */
[----:B------:R-:W-:-:S14]  /*0ed0*/  R2UR UR9, R87 ;  /* 0x00000000570972ca */ /* 0x000fdc00000e0000 */
[----:B------:R-:W3:Y:S01]  /*0ee0*/  LDCU UR9, c[0x0][UR9+0x2a0] ;  /* 0x00005400090977ac */ /* 0x000ee20008000800 */
[----:B------:R-:W4:Y:S01]  /*0ef0*/  LDCU UR21, c[0x0][0xb24] ;  /* 0x00016480ff1577ac */ /* 0x000f220008000800 */
[----:B------:R-:W3:Y:S01]  /*0f00*/  S2UR UR10, SR_CgaCtaId ;  /* 0x00000000000a79c3 */ /* 0x000ee20000008800 */
[----:B------:R-:W-:-:S05]  /*0f10*/  CS2R.32 R87, SR_CgaSize ;  /* 0x0000000000577805 */ /* 0x000fca0000008a00 */
[----:B------:R-:W-:-:S05]  /*0f20*/  IMAD R87, R87, -0xa0, RZ ;  /* 0xffffff6057577824 */ /* 0x000fca00078e02ff */
[----:B------:R-:W-:-:S14]  /*0f30*/  R2UR UR59, R87 ;  /* 0x00000000573b72ca */ /* 0x000fdc00000e0000 */
[----:B------:R-:W3:Y:S01]  /*0f40*/  LDCU UR59, c[0x0][UR59+0x2a4] ;  /* 0x000054803b3b77ac */ /* 0x000ee20008000800 */
[----:B------:R-:W3:Y:S01]  /*0f50*/  LDCU UR42, c[0x0][0xb24] ;  /* 0x00016480ff2a77ac */ /* 0x000ee20008000800 */
[----:B-1----:R-:W-:Y:S01]  /*0f60*/  I2FP.F32.U32 R3, UR7 ;  /* 0x0000000700037c45 */ /* 0x002fe20008201000 */
[----:B------:R-:W1:Y:S01]  /*0f70*/  S2UR UR36, SR_CTAID.Z ;  /* 0x00000000002479c3 */ /* 0x000e620000002700 */
[----:B------:R-:W1:Y:S03]  /*0f80*/  LDCU UR27, c[0x0][0xb30] ;  /* 0x00016600ff1b77ac */ /* 0x000e660008000800 */
[----:B--2---:R-:W-:Y:S01]  /*0f90*/  FMUL R3, R3, UR5 ;  /* 0x0000000503037c20 */ /* 0x004fe20008400000 */
[----:B------:R-:W-:Y:S01]  /*0fa0*/  UMOV UR16, UR7 ;  /* 0x0000000700107c82 */ /* 0x000fe20008000000 */
[----:B----4-:R-:W-:Y:S01]  /*0fb0*/  UISETP.GE.AND UP2, UPT, UR21, 0x1, UPT ;  /* 0x000000011500788c */ /* 0x010fe2000bf46270 */
[----:B------:R-:W-:Y:S01]  /*0fc0*/  I2FP.F32.U32 R2, UR8 ;  /* 0x0000000800027c45 */ /* 0x000fe20008201000 */
[----:B------:R-:W-:-:S02]  /*0fd0*/  UMOV UR20, UR8 ;  /* 0x0000000800147c82 */ /* 0x000fc40008000000 */
[----:B------:R-:W2:Y:S02]  /*0fe0*/  F2I.U32.TRUNC.NTZ R3, R3 ;  /* 0x0000000300037305 */ /* 0x000ea4000020f000 */
[----:B---3--:R-:W-:Y:S01]  /*0ff0*/  FMUL R2, R2, UR4 ;  /* 0x0000000402027c20 */ /* 0x008fe20008400000 */
[----:B------:R-:W-:-:S05]  /*1000*/  USHF.L.U32 UR28, UR10, 0xa, URZ ;  /* 0x0000000a0a1c7899 */ /* 0x000fca00080006ff */
[----:B------:R-:W3:Y:S01]  /*1010*/  F2I.U32.TRUNC.NTZ R2, R2 ;  /* 0x0000000200027305 */ /* 0x000ee2000020f000 */
[----:B--2---:R-:W-:Y:S02]  /*1020*/  R2UR UR4, R3 ;  /* 0x00000000030472ca */ /* 0x004fe400000e0000 */
[----:B---3--:R-:W-:Y:S02]  /*1030*/  R2UR UR6, R2 ;  /* 0x00000000020672ca */ /* 0x008fe400000e0000 */
[----:B------:R-:W-:-:S09]  /*1040*/  PRMT R2, RZ, 0x7610, R2 ;  /* 0x00007610ff027816 */ /* 0x000fd20000000002 */
[----:B------:R-:W-:-:S04]  /*1050*/  UIADD3 UR5, UPT, UPT, -UR4, URZ, URZ ;  /* 0x000000ff04057290 */ /* 0x000fc8000fffe1ff */
[----:B------:R-:W-:Y:S02]  /*1060*/  UIMAD UR5, UR9, UR5, UR7 ;  /* 0x00000005090572a4 */ /* 0x000fe4000f8e0207 */
[----:B------:R-:W-:-:S04]  /*1070*/  UIADD3 UR4, UPT, UPT, -UR6, URZ, URZ ;  /* 0x000000ff06047290 */ /* 0x000fc8000fffe1ff */
[----:B------:R-:W-:Y:S01]  /*1080*/  IMAD.U32 R87, RZ, RZ, UR5 ;  /* 0x00000005ff577e24 */ /* 0x000fe2000f8e00ff */
[----:B------:R-:W-:Y:S01]  /*1090*/  UIMAD UR59, UR59, UR4, UR8 ;  /* 0x000000043b3b72a4 */ /* 0x000fe2000f8e0208 */
[----:B-1----:R-:W-:Y:S11]  /*10a0*/  BRA.U UP4, `(.L_x_17) ;  /* 0x0000000104287547 */ /* 0x002ff6000b800000 */
[----:B------:R-:W-:Y:S01]  /*10b0*/  R2UR UR4, R87 ;  /* 0x00000000570472ca */ /* 0x000fe200000e0000 */
[----:B------:R-:W-:Y:S02]  /*10c0*/  UISETP.NE.AND UP0, UPT, UR59, URZ, UPT ;  /* 0x000000ff3b00728c */ /* 0x000fe4000bf05270 */
[----:B------:R-:W-:-:S10]  /*10d0*/  UISETP.NE.AND UP1, UPT, UR59, 0x1, UPT ;  /* 0x000000013b00788c */ /* 0x000fd4000bf25270 */
[----:B------:R-:W-:-:S04]  /*10e0*/  UISETP.EQ.OR UP0, UPT, UR4, URZ, !UP0 ;  /* 0x000000ff0400728c */ /* 0x000fc8000c702670 */
[----:B------:R-:W-:Y:S02]  /*10f0*/  USEL UR5, URZ, 0x1, !UP0 ;  /* 0x00000001ff057887 */ /* 0x000fe4000c000000 */
[----:B------:R-:W-:Y:S02]  /*1100*/  UISETP.NE.AND UP0, UPT, UR4, URZ, UPT ;  /* 0x000000ff0400728c */ /* 0x000fe4000bf05270 */
[----:B------:R-:W-:-:S04]  /*1110*/  USEL UR4, URZ, 0x2, UP1 ;  /* 0x00000002ff047887 */ /* 0x000fc80008800000 */
[----:B------:R-:W-:-:S04]  /*1120*/  USEL UR4, UR4, 0x2, UP0 ;  /* 0x0000000204047887 */ /* 0x000fc80008000000 */
[----:B------:R-:W-:-:S06]  /*1130*/  UIADD3 UR4, UPT, UPT, UR5, UR4, URZ ;  /* 0x0000000405047290 */ /* 0x000fcc000fffe0ff */
[----:B------:R-:W-:Y:S02]  /*1140*/  MOV R2, UR4 ;  /* 0x0000000400027c02 */ /* 0x000fe40008000f00 */
.L_x_17:
[----:B------:R-:W-:Y:S05]  /*1150*/  BRA.U !UP2, `(.L_x_18) ;  /* 0x000000010ad47547 */ /* 0x000fea000b800000 */
[----:B------:R-:W1:Y:S01]  /*1160*/  LDCU.128 UR12, c[0x0][0xb10] ;  /* 0x00016200ff0c77ac */ /* 0x000e620008000c00 */
[----:B------:R-:W2:Y:S01]  /*1170*/  LDCU UR6, c[0x0][0x370] ;  /* 0x00006e00ff0677ac */ /* 0x000ea20008000800 */
[----:B------:R-:W3:Y:S01]  /*1180*/  LDCU UR5, c[0x0][0x374] ;  /* 0x00006e80ff0577ac */ /* 0x000ee20008000800 */
[----:B------:R-:W4:Y:S01]  /*1190*/  LDCU UR26, c[0x0][0xb0c] ;  /* 0x00016180ff1a77ac */ /* 0x000f220008000800 */
[----:B------:R-:W4:Y:S01]  /*11a0*/  LDCU UR4, c[0x0][0xb20] ;  /* 0x00016400ff0477ac */ /* 0x000f220008000800 */
[----:B------:R-:W4:Y:S01]  /*11b0*/  LDCU.64 UR8, c[0x0][0xb28] ;  /* 0x00016500ff0877ac */ /* 0x000f220008000a00 */
[----:B-1----:R-:W-:Y:S02]  /*11c0*/  UISETP.NE.AND UP0, UPT, UR14, 0x1, UPT ;  /* 0x000000010e00788c */ /* 0x002fe4000bf05270 */
[----:B---3--:R-:W-:Y:S02]  /*11d0*/  UIMAD.WIDE.U32 UR10, UR5, UR15, URZ ;  /* 0x0000000f050a72a5 */ /* 0x008fe4000f8e00ff */
[----:B--2---:R-:W-:-:S02]  /*11e0*/  UIMAD.WIDE.U32 UR22, UR6, UR12, URZ ;  /* 0x0000000c061672a5 */ /* 0x004fc4000f8e00ff */
[----:B----4-:R-:W-:Y:S02]  /*11f0*/  UISETP.NE.AND UP1, UPT, UR26, 0x1, UPT ;  /* 0x000000011a00788c */ /* 0x010fe4000bf25270 */
[----:B------:R-:W-:Y:S01]  /*1200*/  UISETP.NE.AND UP2, UPT, UR21, 0x1, UPT ;  /* 0x000000011500788c */ /* 0x000fe2000bf45270 */
[----:B------:R-:W-:Y:S02]  /*1210*/  UMOV UR10, UR11 ;  /* 0x0000000b000a7c82 */ /* 0x000fe40008000000 */
[----:B------:R-:W-:Y:S01]  /*1220*/  UMOV UR22, UR23 ;  /* 0x0000001700167c82 */ /* 0x000fe20008000000 */
[----:B------:R-:W-:Y:S02]  /*1230*/  @UP0 USHF.R.U32.HI UR5, URZ, UR4, UR10 ;  /* 0x00000004ff050299 */ /* 0x000fe4000801160a */
[----:B------:R-:W-:Y:S02]  /*1240*/  UIMAD.WIDE.U32 UR24, UR20, UR15, URZ ;  /* 0x0000000f141872a5 */ /* 0x000fe4000f8e00ff */
[----:B------:R-:W-:-:S02]  /*1250*/  UIMAD.WIDE.U32 UR10, UR5, UR8, URZ ;  /* 0x00000008050a72a5 */ /* 0x000fc4000f8e00ff */
[----:B------:R-:W-:Y:S02]  /*1260*/  @UP1 USHF.R.U32.HI UR6, URZ, UR13, UR22 ;  /* 0x0000000dff061299 */ /* 0x000fe40008011616 */
[----:B------:R-:W-:Y:S02]  /*1270*/  UIMAD.WIDE.U32 UR18, UR16, UR12, URZ ;  /* 0x0000000c101272a5 */ /* 0x000fe4000f8e00ff */
[----:B------:R-:W-:Y:S01]  /*1280*/  UIMAD.WIDE.U32 UR22, UR6, UR8, URZ ;  /* 0x00000008061672a5 */ /* 0x000fe2000f8e00ff */
[----:B------:R-:W-:Y:S01]  /*1290*/  UMOV UR24, UR25 ;  /* 0x0000001900187c82 */ /* 0x000fe20008000000 */
[----:B------:R-:W-:Y:S01]  /*12a0*/  UMOV UR10, UR11 ;  /* 0x0000000b000a7c82 */ /* 0x000fe20008000000 */
[----:B------:R-:W-:Y:S02]  /*12b0*/  USHF.R.U32.HI UR24, URZ, UR4, UR24 ;  /* 0x00000004ff187299 */ /* 0x000fe40008011618 */
[----:B------:R-:W-:Y:S02]  /*12c0*/  @UP2 USHF.R.U32.HI UR5, URZ, UR9, UR10 ;  /* 0x00000009ff052299 */ /* 0x000fe4000801160a */
[----:B------:R-:W-:Y:S01]  /*12d0*/  UMOV UR7, UR23 ;  /* 0x0000001700077c82 */ /* 0x000fe20008000000 */
[----:B------:R-:W-:Y:S01]  /*12e0*/  UMOV UR18, UR19 ;  /* 0x0000001300127c82 */ /* 0x000fe20008000000 */
[----:B------:R-:W-:-:S02]  /*12f0*/  @UP2 USHF.R.U32.HI UR6, URZ, UR9, UR7 ;  /* 0x00000009ff062299 */ /* 0x000fc40008011607 */
[----:B------:R-:W-:Y:S02]  /*1300*/  USHF.R.U32.HI UR18, URZ, UR13, UR18 ;  /* 0x0000000dff127299 */ /* 0x000fe40008011612 */
[----:B------:R-:W-:Y:S02]  /*1310*/  USEL UR4, UR20, UR24, !UP0 ;  /* 0x0000001814047287 */ /* 0x000fe4000c000000 */
[----:B------:R-:W-:Y:S02]  /*1320*/  UIMAD UR7, UR5, UR21, URZ ;  /* 0x00000015050772a4 */ /* 0x000fe4000f8e02ff */
[----:B------:R-:W-:Y:S02]  /*1330*/  USEL UR5, UR16, UR18, !UP1 ;  /* 0x0000001210057287 */ /* 0x000fe4000c800000 */
[----:B------:R-:W-:Y:S02]  /*1340*/  UIMAD UR12, UR6, UR21, URZ ;  /* 0x00000015060c72a4 */ /* 0x000fe4000f8e02ff */
[----:B------:R-:W-:-:S02]  /*1350*/  UISETP.GE.AND UP0, UPT, UR4, UR7, UPT ;  /* 0x000000070400728c */ /* 0x000fc4000bf06270 */
[----:B------:R-:W-:Y:S02]  /*1360*/  UIMAD.WIDE.U32 UR10, UR4, UR8, URZ ;  /* 0x00000008040a72a5 */ /* 0x000fe4000f8e00ff */
[----:B------:R-:W-:Y:S02]  /*1370*/  UISETP.GE.OR UP0, UPT, UR5, UR12, UP0 ;  /* 0x0000000c0500728c */ /* 0x000fe40008706670 */
[----:B------:R-:W-:Y:S02]  /*1380*/  UIMAD.WIDE.U32 UR12, UR5, UR8, URZ ;  /* 0x00000008050c72a5 */ /* 0x000fe4000f8e00ff */
[----:B------:R-:W-:Y:S01]  /*1390*/  UIADD3 UR10, UPT, UPT, -UR4, URZ, URZ ;  /* 0x000000ff040a7290 */ /* 0x000fe2000fffe1ff */
[----:B------:R-:W-:Y:S01]  /*13a0*/  UMOV UR8, UR11 ;  /* 0x0000000b00087c82 */ /* 0x000fe20008000000 */
[----:B------:R-:W-:Y:S02]  /*13b0*/  UIADD3 UR11, UPT, UPT, -UR5, URZ, URZ ;  /* 0x000000ff050b7290 */ /* 0x000fe4000fffe1ff */
[----:B------:R-:W-:-:S03]  /*13c0*/  USHF.R.U32.HI UR8, URZ, UR9, UR8 ;  /* 0x00000009ff087299 */ /* 0x000fc60008011608 */
[----:B------:R-:W-:Y:S01]  /*13d0*/  @!UP0 UMOV UR7, UR13 ;  /* 0x0000000d00078c82 */ /* 0x000fe20008000000 */
[----:B------:R-:W-:Y:S02]  /*13e0*/  UIMAD UR20, UR14, UR10, UR20 ;  /* 0x0000000a0e1472a4 */ /* 0x000fe4000f8e0214 */
[----:B------:R-:W-:Y:S02]  /*13f0*/  USEL UR8, UR4, UR8, !UP2 ;  /* 0x0000000804087287 */ /* 0x000fe4000d000000 */
[----:B------:R-:W-:Y:S02]  /*1400*/  @!UP0 USHF.R.U32.HI UR7, URZ, UR9, UR7 ;  /* 0x00000009ff078299 */ /* 0x000fe40008011607 */
[----:B------:R-:W-:Y:S02]  /*1410*/  UIADD3 UR9, UPT, UPT, -UR8, URZ, URZ ;  /* 0x000000ff08097290 */ /* 0x000fe4000fffe1ff */
[----:B------:R-:W-:Y:S02]  /*1420*/  @!UP0 USEL UR7, UR5, UR7, !UP2 ;  /* 0x0000000705078287 */ /* 0x000fe4000d000000 */
[----:B------:R-:W-:-:S02]  /*1430*/  UIMAD UR9, UR21, UR9, UR4 ;  /* 0x00000009150972a4 */ /* 0x000fc4000f8e0204 */
[----:B------:R-:W-:Y:S02]  /*1440*/  @!UP0 UIADD3 UR8, UPT, UPT, UR8, -UR7, URZ ;  /* 0x8000000708088290 */ /* 0x000fe4000fffe0ff */
[----:B------:R-:W-:Y:S02]  /*1450*/  @!UP0 UIMAD UR6, UR9, UR6, UR7 ;  /* 0x00000006090682a4 */ /* 0x000fe4000f8e0207 */
[----:B------:R-:W-:Y:S02]  /*1460*/  @!UP0 UIMAD UR4, UR8, UR21, UR5 ;  /* 0x00000015080482a4 */ /* 0x000fe4000f8e0205 */
[----:B------:R-:W-:Y:S02]  /*1470*/  UIMAD UR16, UR26, UR11, UR16 ;  /* 0x0000000b1a1072a4 */ /* 0x000fe4000f8e0210 */
[----:B------:R-:W-:Y:S01]  /*1480*/  UIMAD UR20, UR4, UR14, UR20 ;  /* 0x0000000e041472a4 */ /* 0x000fe2000f8e0214 */
[----:B------:R-:W-:Y:S02]  /*1490*/  @!UP0 UMOV UR5, UR6 ;  /* 0x0000000600058c82 */ /* 0x000fe40008000000 */
[----:B------:R-:W-:-:S12]  /*14a0*/  UIMAD UR16, UR5, UR26, UR16 ;  /* 0x0000001a051072a4 */ /* 0x000fd8000f8e0210 */
.L_x_18:
[----:B------:R-:W-:Y:S02]  /*14b0*/  UISETP.NE.AND UP1, UPT, UR27, 0x1, UPT ;  /* 0x000000011b00788c */ /* 0x000fe4000bf25270 */
[----:B------:R-:W-:Y:S02]  /*14c0*/  UISETP.NE.AND UP0, UPT, UR17, 0x2, UPT ;  /* 0x000000021100788c */ /* 0x000fe4000bf05270 */
[----:B------:R-:W-:-:S05]  /*14d0*/  ULOP3.LUT UR28, UR28, 0x400, URZ, 0xc0, !UPT ;  /* 0x000004001c1c7892 */ /* 0x000fca000f8ec0ff */
[----:B------:R-:W-:Y:S07]  /*14e0*/  BRA.U UP1, `(.L_x_19) ;  /* 0x0000000101447547 */ /* 0x000fee000b800000 */
[----:B------:R-:W1:Y:S01]  /*14f0*/  LDCU.128 UR8, c[0x0][0xb10] ;  /* 0x00016200ff0877ac */ /* 0x000e620008000c00 */
[----:B------:R-:W2:Y:S01]  /*1500*/  LDCU UR12, c[0x0][0xb0c] ;  /* 0x00016180ff0c77ac */ /* 0x000ea20008000800 */
[----:B------:R-:W3:Y:S01]  /*1510*/  LDCU UR13, c[0x0][0xb20] ;  /* 0x00016400ff0d77ac */ /* 0x000ee20008000800 */
[----:B-1----:R-:W-:Y:S02]  /*1520*/  UIMAD.WIDE.U32 UR6, UR16, UR8, URZ ;  /* 0x00000008100672a5 */ /* 0x002fe4000f8e00ff */
[----:B------:R-:W-:Y:S02]  /*1530*/  UIMAD.WIDE.U32 UR4, UR20, UR11, URZ ;  /* 0x0000000b140472a5 */ /* 0x000fe4000f8e00ff */
[----:B--2---:R-:W-:Y:S02]  /*1540*/  UISETP.NE.AND UP2, UPT, UR12, 0x1, UPT ;  /* 0x000000010c00788c */ /* 0x004fe4000bf45270 */
[----:B------:R-:W-:Y:S01]  /*1550*/  UISETP.NE.AND UP1, UPT, UR10, 0x1, UPT ;  /* 0x000000010a00788c */ /* 0x000fe2000bf25270 */
[----:B------:R-:W-:-:S02]  /*1560*/  UMOV UR6, UR7 ;  /* 0x0000000700067c82 */ /* 0x000fc40008000000 */
[----:B------:R-:W-:Y:S01]  /*1570*/  UMOV UR4, UR5 ;  /* 0x0000000500047c82 */ /* 0x000fe20008000000 */
[----:B------:R-:W-:Y:S02]  /*1580*/  USHF.R.U32.HI UR6, URZ, UR9, UR6 ;  /* 0x00000009ff067299 */ /* 0x000fe40008011606 */
[----:B---3--:R-:W-:Y:S02]  /*1590*/  USHF.R.U32.HI UR4, URZ, UR13, UR4 ;  /* 0x0000000dff047299 */ /* 0x008fe40008011604 */
[----:B------:R-:W-:Y:S02]  /*15a0*/  USEL UR5, UR16, UR6, !UP2 ;  /* 0x0000000610057287 */ /* 0x000fe4000d000000 */
[----:B------:R-:W-:-:S04]  /*15b0*/  USEL UR4, UR20, UR4, !UP1 ;  /* 0x0000000414047287 */ /* 0x000fc8000c800000 */
[----:B------:R-:W-:Y:S02]  /*15c0*/  UIADD3 UR6, UPT, UPT, UR5, -UR4, URZ ;  /* 0x8000000405067290 */ /* 0x000fe4000fffe0ff */
[----:B------:R-:W-:Y:S02]  /*15d0*/  UIADD3 UR4, UPT, UPT, -UR5, UR4, URZ ;  /* 0x0000000405047290 */ /* 0x000fe4000fffe1ff */
[----:B------:R-:W-:Y:S02]  /*15e0*/  UIMAD UR20, UR6, UR10, UR20 ;  /* 0x0000000a061472a4 */ /* 0x000fe4000f8e0214 */
[----:B------:R-:W-:-:S12]  /*15f0*/  UIMAD UR16, UR4, UR12, UR16 ;  /* 0x0000000c041072a4 */ /* 0x000fd8000f8e0210 */
.L_x_19:
[----:B------:R-:W-:Y:S05]  /*1600*/  BRA.U !UP5, `(.L_x_20) ;  /* 0x000000010d0c7547 */ /* 0x000fea000b800000 */
[----:B------:R-:W-:Y:S01]  /*1610*/  UCGABAR_WAIT ;  /* 0x0000000000007dc7 */ /* 0x000fe20008000000 */
[----:B------:R-:W-:Y:S01]  /*1620*/  CCTL.IVALL ;  /* 0x00000000ff00798f */ /* 0x000fe20002000000 */
[----:B------:R-:W-:Y:S05]  /*1630*/  BRA `(.L_x_21) ;  /* 0x0000000000047947 */ /* 0x000fea0003800000 */
.L_x_20:
[----:B------:R-:W-:Y:S06]  /*1640*/  BAR.SYNC.DEFER_BLOCKING 0x0 ;  /* 0x0000000000007b1d */ /* 0x000fec0000010000 */
.L_x_21:
[----:B------:R-:W-:Y:S05]  /*1650*/  BRA.U UP0, `(.L_x_22) ;  /* 0x0000001100b87547 */ /* 0x000fea000b800000 */
[----:B------:R-:W1:Y:S01]  /*1660*/  LDCU UR6, c[0x0][0x38c] ;  /* 0x00007180ff0677ac */ /* 0x000e620008000800 */
[----:B------:R-:W2:Y:S01]  /*1670*/  S2UR UR8, SR_CgaCtaId ;  /* 0x00000000000879c3 */ /* 0x000ea20000008800 */
[----:B------:R-:W-:Y:S01]  /*1680*/  PLOP3.LUT P1, PT, PT, PT, UP3, 0x80, 0x8 ;  /* 0x000000000008781c */ /* 0x000fe20003f2f038 */
[----:B------:R-:W-:Y:S01]  /*1690*/  IMAD.MOV.U32 R12, RZ, RZ, 0x1 ;  /* 0x00000001ff0c7424 */ /* 0x000fe200078e00ff */
[----:B------:R-:W-:Y:S01]  /*16a0*/  UMOV UR7, 0x400 ;  /* 0x0000040000077882 */ /* 0x000fe20000000000 */
[----:B------:R-:W-:Y:S01]  /*16b0*/  UISETP.NE.AND UP1, UPT, UR17, URZ, UPT ;  /* 0x000000ff1100728c */ /* 0x000fe2000bf25270 */
[----:B------:R-:W-:Y:S02]  /*16c0*/  ISETP.EQ.OR P2, PT, R0, RZ, P3 ;  /* 0x000000ff0000720c */ /* 0x000fe40001f42670 */
[----:B------:R-:W-:Y:S02]  /*16d0*/  CS2R R10, SRZ ;  /* 0x00000000000a7805 */ /* 0x000fe4000001ff00 */
[----:B------:R-:W-:Y:S01]  /*16e0*/  PLOP3.LUT P1, PT, P1, PT, PT, 0x8, 0x80 ;  /* 0x000000000080781c */ /* 0x000fe20000f2e170 */
[----:B------:R-:W-:Y:S01]  /*16f0*/  IMAD.MOV.U32 R9, RZ, RZ, RZ ;  /* 0x000000ffff097224 */ /* 0x000fe200078e00ff */
[----:B------:R-:W3:Y:S01]  /*1700*/  LDCU UR40, c[0x0][0x370] ;  /* 0x00006e00ff2877ac */ /* 0x000ee20008000800 */
[----:B------:R-:W-:Y:S01]  /*1710*/  IMAD.MOV.U32 R8, RZ, RZ, 0x1 ;  /* 0x00000001ff087424 */ /* 0x000fe200078e00ff */
[----:B------:R-:W4:Y:S01]  /*1720*/  LDCU.64 UR26, c[0x0][0x348] ;  /* 0x00006900ff1a77ac */ /* 0x000f220008000a00 */
[----:B-1----:R-:W-:-:S02]  /*1730*/  UIADD3 UR5, UPT, UPT, UR6, 0x1f, URZ ;  /* 0x0000001f06057890 */ /* 0x002fc4000fffe0ff */
[----:B------:R-:W-:Y:S02]  /*1740*/  USHF.R.U32.HI UR45, URZ, 0x5, UR28 ;  /* 0x00000005ff2d7899 */ /* 0x000fe4000801161c */
[----:B------:R-:W-:Y:S02]  /*1750*/  USHF.R.S32.HI UR4, URZ, 0x1f, UR5 ;  /* 0x0000001fff047899 */ /* 0x000fe40008011405 */
[----:B------:R-:W-:Y:S02]  /*1760*/  UIADD3 UR46, UPT, UPT, UR6, 0x3e, URZ ;  /* 0x0000003e062e7890 */ /* 0x000fe4000fffe0ff */
[----:B------:R-:W-:Y:S02]  /*1770*/  ULEA.HI UR4, UR4, UR5, URZ, 0x5 ;  /* 0x0000000504047291 */ /* 0x000fe4000f8f28ff */
[----:B--2---:R-:W-:Y:S02]  /*1780*/  ULEA UR7, UR8, UR7, 0x18 ;  /* 0x0000000708077291 */ /* 0x004fe4000f8ec0ff */
[----:B------:R-:W-:-:S02]  /*1790*/  USHF.R.S32.HI UR43, URZ, 0x5, UR4 ;  /* 0x00000005ff2b7899 */ /* 0x000fc40008011404 */
[----:B------:R-:W-:Y:S02]  /*17a0*/  UIADD3 UR4, UPT, UPT, UR6, -0x1, URZ ;  /* 0xffffffff06047890 */ /* 0x000fe4000fffe0ff */
[----:B------:R-:W-:Y:S02]  /*17b0*/  UISETP.LT.U32.AND UP0, UPT, UR43, 0x4, UPT ;  /* 0x000000042b00788c */ /* 0x000fe4000bf01070 */
[----:B------:R-:W-:Y:S02]  /*17c0*/  UISETP.GE.U32.AND UP2, UPT, UR4, -0x3f, UPT ;  /* 0xffffffc10400788c */ /* 0x000fe4000bf46070 */
[----:B------:R-:W-:Y:S01]  /*17d0*/  USEL UR41, UR43, 0x4, UP0 ;  /* 0x000000042b297887 */ /* 0x000fe20008000000 */
[----:B------:R-:W1:Y:S03]  /*17e0*/  LDCU UR39, c[0x0][0x374] ;  /* 0x00006e80ff2777ac */ /* 0x000e660008000800 */
[----:B------:R-:W-:-:S02]  /*17f0*/  UIADD3 UR21, UPT, UPT, UR41, -0x1, URZ ;  /* 0xffffffff29157890 */ /* 0x000fc4000fffe0ff */
[----:B------:R-:W-:-:S03]  /*1800*/  USEL UR24, UR48, 0x2, UP1 ;  /* 0x0000000230187887 */ /* 0x000fc60008800000 */
[----:B------:R-:W-:Y:S02]  /*1810*/  @UP2 UIADD3 UR21, UPT, UPT, UR41, URZ, URZ ;  /* 0x000000ff29152290 */ /* 0x000fe4000fffe0ff */
[----:B------:R-:W-:Y:S02]  /*1820*/  UIADD3 UR29, UPT, UPT, UR7, 0x6400, UR28 ;  /* 0x00006400071d7890 */ /* 0x000fe4000fffe01c */
[----:B------:R-:W-:Y:S02]  /*1830*/  UIADD3 UR44, UPT, UPT, UR43, -UR41, URZ ;  /* 0x800000292b2c7290 */ /* 0x000fe4000fffe0ff */
[----:B------:R-:W-:Y:S01]  /*1840*/  UIADD3 UR21, UPT, UPT, UR21, 0x1, URZ ;  /* 0x0000000115157890 */ /* 0x000fe2000fffe0ff */
[----:B---34-:R-:W-:-:S11]  /*1850*/  UMOV UR5, URZ ;  /* 0x000000ff00057c82 */ /* 0x018fd60008000000 */
.L_x_42:
[----:B------:R-:W2:Y:S02]  /*1860*/  S2UR UR4, SR_CgaCtaId ;  /* 0x00000000000479c3 */ /* 0x000ea40000008800 */
[----:B--2---:R-:W-:-:S09]  /*1870*/  UISETP.NE.AND UP0, UPT, UR4, URZ, UPT ;  /* 0x000000ff0400728c */ /* 0x004fd2000bf05270 */
[----:B-1----:R-:W-:Y:S05]  /*1880*/  BRA.U UP0, `(.L_x_23) ;  /* 0x0000000100287547 */ /* 0x002fea000b800000 */
[----:B------:R-:W-:Y:S02]  /*1890*/  LEA R0, R9, UR7, 0x3 ;  /* 0x0000000709007c11 */ /* 0x000fe4000f8e18ff */
[----:B------:R-:W-:-:S04]  /*18a0*/  SHF.L.U32 R3, R8, 0x1f, RZ ;  /* 0x0000001f08037819 */ /* 0x000fc800000006ff */
[----:B------:R-:W2:Y:S02]  /*18b0*/  SYNCS.PHASECHK.TRANS64.TRYWAIT P0, [R0+URZ+0x100], R3 ;  /* 0x00010003000075a7 */ /* 0x000ea400080011ff */
[----:B--2---:R-:W-:Y:S05]  /*18c0*/  @!P0 BRA `(.L_x_24) ;  /* 0x0000007c00388947 */ /* 0x004fea0003800000 */
.L_x_132:
[----:B------:R3:W-:Y:S01]  /*18d0*/  SYNCS.ARRIVE.TRANS64.A1T0 RZ, [R0+URZ+0xf0], RZ ;  /* 0x0000f0ff00ff79a7 */ /* 0x0007e200081000ff */
[----:B------:R-:W-:-:S05]  /*18e0*/  VIADD R9, R9, 0x1 ;  /* 0x0000000109097836 */ /* 0x000fca0000000000 */
[----:B------:R-:W-:-:S04]  /*18f0*/  ISETP.NE.AND P0, PT, R9, 0x2, PT ;  /* 0x000000020900780c */ /* 0x000fc80003f05270 */
[----:B--2---:R-:W-:Y:S02]  /*1900*/  SEL R3, RZ, 0x1, P0 ;  /* 0x00000001ff037807 */ /* 0x004fe40000000000 */
[----:B------:R-:W-:Y:S02]  /*1910*/  SEL R9, R9, RZ, P0 ;  /* 0x000000ff09097207 */ /* 0x000fe40000000000 */
[----:B------:R-:W-:-:S07]  /*1920*/  LOP3.LUT R8, R8, R3, RZ, 0x3c, !PT ;  /* 0x0000000308087212 */ /* 0x000fce00078e3cff */
.L_x_23:
[----:B------:R-:W-:Y:S01]  /*1930*/  ULEA UR4, UR5, UR7, 0x3 ;  /* 0x0000000705047291 */ /* 0x000fe2000f8e18ff */
[----:B---3--:R-:W-:Y:S01]  /*1940*/  SHF.L.U32 R0, R12, 0x1f, RZ ;  /* 0x0000001f0c007819 */ /* 0x008fe200000006ff */
[----:B------:R-:W-:Y:S02]  /*1950*/  UISETP.GE.U32.AND UP0, UPT, UR46, 0x3f, UPT ;  /* 0x0000003f2e00788c */ /* 0x000fe4000bf06070 */
[----:B------:R-:W-:Y:S02]  /*1960*/  USHF.L.U32 UR11, UR20, 0x8, URZ ;  /* 0x00000008140b7899 */ /* 0x000fe400080006ff */
[----:B------:R-:W-:Y:S01]  /*1970*/  ULEA UR35, UR16, UR45, 0x6 ;  /* 0x0000002d10237291 */ /* 0x000fe2000f8e30ff */
[----:B------:R-:W-:Y:S02]  /*1980*/  UMOV UR13, URZ ;  /* 0x000000ff000d7c82 */ /* 0x000fe40008000000 */
[----:B------:R2:W3:Y:S02]  /*1990*/  SYNCS.PHASECHK.TRANS64.TRYWAIT P0, [UR4+0x20], R0 ;  /* 0x00002000ff0075a7 */ /* 0x0004e40008001104 */
[----:B------:R-:W-:Y:S07]  /*19a0*/  BRA.U !UP0, `(.L_x_25) ;  /* 0x0000000108bc7547 */ /* 0x000fee000b800000 */
[----:B------:R-:W-:Y:S01]  /*19b0*/  UMOV UR6, URZ ;  /* 0x000000ff00067c82 */ /* 0x000fe20008000000 */
[----:B------:R-:W-:-:S05]  /*19c0*/  UMOV UR4, UR5 ;  /* 0x0000000500047c82 */ /* 0x000fca0008000000 */
.L_x_31:
[----:B------:R-:W-:Y:S01]  /*19d0*/  ULEA UR33, UR4, UR7, 0x3 ;  /* 0x0000000704217291 */ /* 0x000fe2000f8e18ff */
[----:B---3--:R-:W-:Y:S01]  /*19e0*/  @!P3 MOV R2, 0x2800 ;  /* 0x000028000002b802 */ /* 0x008fe20000000f00 */
[----:B-1-3--:R-:W-:Y:S10]  /*19f0*/  @P0 BRA `(.L_x_26) ;  /* 0x00000000000c0947 */ /* 0x00aff40003800000 */
[----:B------:R-:W-:-:S04]  /*1a00*/  SHF.L.U32 R3, R12, 0x1f, RZ ;  /* 0x0000001f0c037819 */ /* 0x000fc800000006ff */
[----:B------:R-:W3:Y:S02]  /*1a10*/  SYNCS.PHASECHK.TRANS64.TRYWAIT P0, [UR33+0x20], R3 ;  /* 0x00002003ff0075a7 */ /* 0x000ee40008001121 */
[----:B---3--:R-:W-:Y:S05]  /*1a20*/  @!P0 BRA `(.L_x_27) ;  /* 0x0000007800f48947 */ /* 0x008fea0003800000 */
.L_x_26:
[----:B------:R3:W-:Y:S01]  /*1a30*/  @!P3 SYNCS.ARRIVE.TRANS64 RZ, [UR33], R2 ;  /* 0x00000002ffffb9a7 */ /* 0x0007e20008000021 */
[----:B------:R-:W-:-:S04]  /*1a40*/  ULOP3.LUT UR5, UR24, 0x2, URZ, 0xfc, !UPT ;  /* 0x0000000218057892 */ /* 0x000fc8000f8efcff */
[----:B------:R-:W-:-:S09]  /*1a50*/  UISETP.NE.AND UP0, UPT, UR5, 0x2, UPT ;  /* 0x000000020500788c */ /* 0x000fd2000bf05270 */
[----:B------:R-:W-:Y:S05]  /*1a60*/  BRA.U UP0, `(.L_x_28) ;  /* 0x0000000100047547 */ /* 0x000fea000b800000 */
[----:B-1----:R-:W-:Y:S05]  /*1a70*/  BPT.TRAP 0x1 ;  /* 0x000000040000795c */ /* 0x002fea0000300000 */
.L_x_28:
[----:B------:R-:W-:Y:S04]  /*1a80*/  BSSY.RECONVERGENT B0, `(.L_x_29) ;  /* 0x0000003000007945 */ /* 0x000fe80003800200 */
[----:B------:R-:W-:Y:S05]  /*1a90*/  @P2 BRA `(.L_x_30) ;  /* 0x0000000000042947 */ /* 0x000fea0003800000 */
[----:B-1----:R-:W-:Y:S05]  /*1aa0*/  BPT.TRAP 0x1 ;  /* 0x000000040000795c */ /* 0x002fea0000300000 */
.L_x_30:
[----:B-1----:R-:W-:Y:S05]  /*1ab0*/  BSYNC.RECONVERGENT B0 ;  /* 0x0000000000007941 */ /* 0x002fea0003800200 */
.L_x_29:
[----:B------:R-:W-:Y:S02]  /*1ac0*/  UIADD3 UR5, UPT, UPT, UR4, 0x1, URZ ;  /* 0x0000000104057890 */ /* 0x000fe4000fffe0ff */
[----:B------:R-:W-:Y:S02]  /*1ad0*/  ULEA UR32, UR4, UR28, 0xb ;  /* 0x0000001c04207291 */ /* 0x000fe4000f8e58ff */
[----:B------:R-:W-:Y:S02]  /*1ae0*/  UISETP.NE.AND UP0, UPT, UR5, 0x4, UPT ;  /* 0x000000040500788c */ /* 0x000fe4000bf05270 */
[----:B------:R-:W-:Y:S02]  /*1af0*/  UIADD3 UR16, UP1, UPT, UR26, 0x80, URZ ;  /* 0x000000801a107890 */ /* 0x000fe4000ff3e0ff */
[----:B------:R-:W-:Y:S02]  /*1b00*/  USEL UR9, URZ, 0x1, UP0 ;  /* 0x00000001ff097887 */ /* 0x000fe40008000000 */
[----:B------:R-:W-:-:S02]  /*1b10*/  USEL UR5, UR5, URZ, UP0 ;  /* 0x000000ff05057287 */ /* 0x000fc40008000000 */
[----:B------:R-:W-:Y:S02]  /*1b20*/  UIADD3 UR14, UP0, UPT, UR26, 0x180, URZ ;  /* 0x000001801a0e7890 */ /* 0x000fe4000ff1e0ff */
[----:B------:R-:W-:Y:S01]  /*1b30*/  ULEA UR8, UR5, UR7, 0x3 ;  /* 0x0000000705087291 */ /* 0x000fe2000f8e18ff */
[----:B------:R-:W-:Y:S01]  /*1b40*/  LOP3.LUT R12, R12, UR9, RZ, 0x3c, !PT ;  /* 0x000000090c0c7c12 */ /* 0x000fe2000f8e3cff */
[----:B------:R-:W-:Y:S02]  /*1b50*/  USHF.L.U32 UR34, UR6, 0x5, URZ ;  /* 0x0000000506227899 */ /* 0x000fe400080006ff */
[----:B------:R-:W-:Y:S01]  /*1b60*/  UIADD3.X UR17, UPT, UPT, URZ, UR27, URZ, UP1, !UPT ;  /* 0x0000001bff117290 */ /* 0x000fe20008ffe4ff */
[----:B--2---:R-:W-:Y:S01]  /*1b70*/  SHF.L.U32 R0, R12, 0x1f, RZ ;  /* 0x0000001f0c007819 */ /* 0x004fe200000006ff */
[----:B------:R-:W-:Y:S02]  /*1b80*/  UIADD3 UR32, UPT, UPT, UR7, 0x6400, UR32 ;  /* 0x0000640007207890 */ /* 0x000fe4000fffe020 */
[----:B------:R-:W-:Y:S01]  /*1b90*/  UIADD3.X UR15, UPT, UPT, URZ, UR27, URZ, UP0, !UPT ;  /* 0x0000001bff0f7290 */ /* 0x000fe200087fe4ff */
[----:B------:R4:W1:Y:S01]  /*1ba0*/  SYNCS.PHASECHK.TRANS64.TRYWAIT P0, [UR8+0x20], R0 ;  /* 0x00002000ff0075a7 */ /* 0x0008620008001108 */
[----:B------:R-:W-:Y:S01]  /*1bb0*/  ULEA UR8, UR4, UR7, 0xd ;  /* 0x0000000704087291 */ /* 0x000fe2000f8e68ff */
[----:B------:R-:W-:Y:S01]  /*1bc0*/  UMOV UR13, 0x30000 ;  /* 0x00030000000d7882 */ /* 0x000fe20000000000 */
[----:B------:R-:W-:-:S02]  /*1bd0*/  UMOV UR18, 0x0 ;  /* 0x0000000000127882 */ /* 0x000fc40000000000 */
[----:B------:R-:W-:Y:S01]  /*1be0*/  UIADD3 UR8, UPT, UPT, UR8, 0x8400, URZ ;  /* 0x0000840008087890 */ /* 0x000fe2000fffe0ff */
[----:B------:R-:W-:Y:S01]  /*1bf0*/  UMOV UR19, 0x10000000 ;  /* 0x1000000000137882 */ /* 0x000fe20000000000 */
[----:B------:R-:W-:Y:S01]  /*1c00*/  UMOV UR12, UR36 ;  /* 0x00000024000c7c82 */ /* 0x000fe20008000000 */
[----:B------:R-:W-:Y:S01]  /*1c10*/  UMOV UR9, UR33 ;  /* 0x0000002100097c82 */ /* 0x000fe20008000000 */
[----:B------:R-:W-:Y:S01]  /*1c20*/  UMOV UR10, UR34 ;  /* 0x00000022000a7c82 */ /* 0x000fe20008000000 */
[----:B------:R2:W-:Y:S01]  /*1c30*/  UTMALDG.3D.MULTICAST [UR32], [UR16], UR13, desc[UR18] ;  /* 0x00001220100073b4 */ /* 0x0005e2000801180d */
[----:B------:R-:W-:Y:S01]  /*1c40*/  UIADD3 UR6, UPT, UPT, UR6, 0x1, URZ ;  /* 0x0000000106067890 */ /* 0x000fe2000fffe0ff */
[----:B------:R-:W-:-:S03]  /*1c50*/  UMOV UR4, UR5 ;  /* 0x0000000500047c82 */ /* 0x000fc60008000000 */
[----:B------:R-:W-:Y:S01]  /*1c60*/  UISETP.NE.AND UP0, UPT, UR6, UR21, UPT ;  /* 0x000000150600728c */ /* 0x000fe2000bf05270 */
[----:B------:R4:W-:Y:S01]  /*1c70*/  UTMALDG.3D [UR8], [UR14], desc[UR18] ;  /* 0x000012080e0075b4 */ /* 0x0009e20008011000 */
[----:B--2---:R-:W-:-:S07]  /*1c80*/  UMOV UR13, UR21 ;  /* 0x00000015000d7c82 */ /* 0x004fce0008000000 */
[----:B----4-:R-:W-:Y:S05]  /*1c90*/  BRA.U UP0, `(.L_x_31) ;  /* 0xfffffffd004c7547 */ /* 0x010fea000b83ffff */
.L_x_25:
[----:B------:R-:W-:Y:S01]  /*1ca0*/  ULEA UR4, UR5, UR7, 0x3 ;  /* 0x0000000705047291 */ /* 0x000fe2000f8e18ff */
[----:B--2---:R-:W-:Y:S01]  /*1cb0*/  SHF.L.U32 R0, R12, 0x1f, RZ ;  /* 0x0000001f0c007819 */ /* 0x004fe200000006ff */
[----:B------:R-:W-:Y:S01]  /*1cc0*/  @!P1 SYNCS.ARRIVE.TRANS64.A1T0 RZ, [UR7+0x88], RZ ;  /* 0x000088ffffff99a7 */ /* 0x000fe20008100007 */
[----:B------:R-:W-:-:S06]  /*1cd0*/  UISETP.GT.AND UP0, UPT, UR43, UR41, UPT ;  /* 0x000000292b00728c */ /* 0x000fcc000bf04270 */
[----:B-1-3--:R1:W2:Y:S03]  /*1ce0*/  SYNCS.PHASECHK.TRANS64.TRYWAIT P0, [UR4+0x20], R0 ;  /* 0x00002000ff0075a7 */ /* 0x00a2a60008001104 */
[----:B------:R-:W-:Y:S05]  /*1cf0*/  BRA.U !UP0, `(.L_x_32) ;  /* 0x0000000108bc7547 */ /* 0x000fea000b800000 */
[----:B------:R-:W-:Y:S01]  /*1d00*/  UIADD3 UR25, UPT, UPT, UR44, UR13, URZ ;  /* 0x0000000d2c197290 */ /* 0x000fe2000fffe0ff */
[----:B------:R-:W-:-:S11]  /*1d10*/  UMOV UR4, UR5 ;  /* 0x0000000500047c82 */ /* 0x000fd60008000000 */
.L_x_38:
[----:B------:R-:W-:Y:S01]  /*1d20*/  ULEA UR17, UR4, UR7, 0x3 ;  /* 0x0000000704117291 */ /* 0x000fe2000f8e18ff */
[----:B--2---:R-:W-:Y:S01]  /*1d30*/  @!P3 MOV R2, 0x2800 ;  /* 0x000028000002b802 */ /* 0x004fe20000000f00 */
[----:B--2-4-:R-:W-:Y:S10]  /*1d40*/  @P0 BRA `(.L_x_33) ;  /* 0x00000000000c0947 */ /* 0x014ff40003800000 */
[----:B------:R-:W-:-:S04]  /*1d50*/  SHF.L.U32 R3, R12, 0x1f, RZ ;  /* 0x0000001f0c037819 */ /* 0x000fc800000006ff */
[----:B------:R-:W2:Y:S02]  /*1d60*/  SYNCS.PHASECHK.TRANS64.TRYWAIT P0, [UR17+0x20], R3 ;  /* 0x00002003ff0075a7 */ /* 0x000ea40008001111 */
[----:B--2---:R-:W-:Y:S05]  /*1d70*/  @!P0 BRA `(.L_x_34) ;  /* 0x0000007800388947 */ /* 0x004fea0003800000 */
.L_x_33:
[----:B------:R2:W-:Y:S01]  /*1d80*/  @!P3 SYNCS.ARRIVE.TRANS64 RZ, [UR17], R2 ;  /* 0x00000002ffffb9a7 */ /* 0x0005e20008000011 */
[----:B------:R-:W-:-:S04]  /*1d90*/  ULOP3.LUT UR5, UR24, 0x2, URZ, 0xfc, !UPT ;  /* 0x0000000218057892 */ /* 0x000fc8000f8efcff */
[----:B------:R-:W-:-:S09]  /*1da0*/  UISETP.NE.AND UP0, UPT, UR5, 0x2, UPT ;  /* 0x000000020500788c */ /* 0x000fd2000bf05270 */
[----:B------:R-:W-:Y:S05]  /*1db0*/  BRA.U UP0, `(.L_x_35) ;  /* 0x0000000100047547 */ /* 0x000fea000b800000 */
[----:B------:R-:W-:Y:S05]  /*1dc0*/  BPT.TRAP 0x1 ;  /* 0x000000040000795c */ /* 0x000fea0000300000 */
.L_x_35:
[----:B------:R-:W-:Y:S04]  /*1dd0*/  BSSY.RECONVERGENT B0, `(.L_x_36) ;  /* 0x0000003000007945 */ /* 0x000fe80003800200 */
[----:B------:R-:W-:Y:S05]  /*1de0*/  @P2 BRA `(.L_x_37) ;  /* 0x0000000000042947 */ /* 0x000fea0003800000 */
[----:B------:R-:W-:Y:S05]  /*1df0*/  BPT.TRAP 0x1 ;  /* 0x000000040000795c */ /* 0x000fea0000300000 */
.L_x_37:
[----:B------:R-:W-:Y:S05]  /*1e00*/  BSYNC.RECONVERGENT B0 ;  /* 0x0000000000007941 */ /* 0x000fea0003800200 */
.L_x_36:
[----:B------:R-:W-:Y:S02]  /*1e10*/  UIADD3 UR5, UPT, UPT, UR4, 0x1, URZ ;  /* 0x0000000104057890 */ /* 0x000fe4000fffe0ff */
[----:B------:R-:W-:Y:S02]  /*1e20*/  UIADD3 UR14, UP1, UPT, UR26, 0x80, URZ ;  /* 0x000000801a0e7890 */ /* 0x000fe4000ff3e0ff */
[----:B------:R-:W-:Y:S02]  /*1e30*/  UISETP.NE.AND UP0, UPT, UR5, 0x4, UPT ;  /* 0x000000040500788c */ /* 0x000fe4000bf05270 */
[----:B------:R-:W-:Y:S02]  /*1e40*/  USHF.L.U32 UR18, UR13, 0x5, URZ ;  /* 0x000000050d127899 */ /* 0x000fe400080006ff */
[----:B------:R-:W-:Y:S02]  /*1e50*/  USEL UR8, URZ, 0x1, UP0 ;  /* 0x00000001ff087887 */ /* 0x000fe40008000000 */
[----:B------:R-:W-:-:S02]  /*1e60*/  USEL UR5, UR5, URZ, UP0 ;  /* 0x000000ff05057287 */ /* 0x000fc40008000000 */
[----:B------:R-:W-:Y:S02]  /*1e70*/  UIADD3 UR22, UP0, UPT, UR26, 0x180, URZ ;  /* 0x000001801a167890 */ /* 0x000fe4000ff1e0ff */
[----:B------:R-:W-:Y:S01]  /*1e80*/  LOP3.LUT R12, R12, UR8, RZ, 0x3c, !PT ;  /* 0x000000080c0c7c12 */ /* 0x000fe2000f8e3cff */
[----:B------:R-:W-:Y:S02]  /*1e90*/  ULEA UR6, UR5, UR7, 0x3 ;  /* 0x0000000705067291 */ /* 0x000fe4000f8e18ff */
[----:B------:R-:W-:Y:S01]  /*1ea0*/  ULEA UR8, UR4, UR7, 0xd ;  /* 0x0000000704087291 */ /* 0x000fe2000f8e68ff */
[----:B-1----:R-:W-:Y:S01]  /*1eb0*/  SHF.L.U32 R0, R12, 0x1f, RZ ;  /* 0x0000001f0c007819 */ /* 0x002fe200000006ff */
[----:B------:R-:W-:Y:S02]  /*1ec0*/  ULEA UR16, UR4, UR29, 0xb ;  /* 0x0000001d04107291 */ /* 0x000fe4000f8e58ff */
[----:B------:R-:W-:Y:S02]  /*1ed0*/  UIADD3.X UR15, UPT, UPT, URZ, UR27, URZ, UP1, !UPT ;  /* 0x0000001bff0f7290 */ /* 0x000fe40008ffe4ff */
[----:B------:R-:W-:Y:S01]  /*1ee0*/  UIADD3 UR8, UPT, UPT, UR8, 0x8400, URZ ;  /* 0x0000840008087890 */ /* 0x000fe2000fffe0ff */
[----:B------:R3:W4:Y:S01]  /*1ef0*/  SYNCS.PHASECHK.TRANS64.TRYWAIT P0, [UR6+0x20], R0 ;  /* 0x00002000ff0075a7 */ /* 0x0007220008001106 */
[----:B------:R-:W-:Y:S01]  /*1f00*/  UIADD3.X UR23, UPT, UPT, URZ, UR27, URZ, UP0, !UPT ;  /* 0x0000001bff177290 */ /* 0x000fe200087fe4ff */
[----:B------:R-:W-:Y:S01]  /*1f10*/  UMOV UR6, 0x30000 ;  /* 0x0003000000067882 */ /* 0x000fe20000000000 */
[----:B------:R-:W-:Y:S01]  /*1f20*/  UMOV UR30, 0x0 ;  /* 0x00000000001e7882 */ /* 0x000fe20000000000 */
[----:B------:R-:W-:Y:S01]  /*1f30*/  UMOV UR31, 0x10000000 ;  /* 0x10000000001f7882 */ /* 0x000fe20000000000 */
[----:B------:R-:W-:Y:S01]  /*1f40*/  UMOV UR19, UR35 ;  /* 0x0000002300137c82 */ /* 0x000fe20008000000 */
[----:B------:R-:W-:Y:S01]  /*1f50*/  UMOV UR20, UR36 ;  /* 0x0000002400147c82 */ /* 0x000fe20008000000 */
[----:B------:R-:W-:Y:S01]  /*1f60*/  UMOV UR12, UR36 ;  /* 0x00000024000c7c82 */ /* 0x000fe20008000000 */
[----:B------:R-:W-:Y:S01]  /*1f70*/  UMOV UR9, UR17 ;  /* 0x0000001100097c82 */ /* 0x000fe20008000000 */
[----:B------:R-:W-:Y:S01]  /*1f80*/  UMOV UR10, UR18 ;  /* 0x00000012000a7c82 */ /* 0x000fe20008000000 */
[----:B------:R3:W-:Y:S01]  /*1f90*/  UTMALDG.3D.MULTICAST [UR16], [UR14], UR6, desc[UR30] ;  /* 0x00001e100e0073b4 */ /* 0x0007e20008011806 */
[----:B------:R-:W-:Y:S01]  /*1fa0*/  UIADD3 UR13, UPT, UPT, UR13, 0x1, URZ ;  /* 0x000000010d0d7890 */ /* 0x000fe2000fffe0ff */
[----:B------:R-:W-:-:S03]  /*1fb0*/  UMOV UR4, UR5 ;  /* 0x0000000500047c82 */ /* 0x000fc60008000000 */
[----:B------:R-:W-:Y:S01]  /*1fc0*/  UISETP.NE.AND UP0, UPT, UR13, UR25, UPT ;  /* 0x000000190d00728c */ /* 0x000fe2000bf05270 */
[----:B------:R3:W-:Y:S08]  /*1fd0*/  UTMALDG.3D [UR8], [UR22], desc[UR30] ;  /* 0x00001e08160075b4 */ /* 0x0007f00008011000 */
[----:B---3--:R-:W-:Y:S05]  /*1fe0*/  BRA.U UP0, `(.L_x_38) ;  /* 0xfffffffd004c7547 */ /* 0x008fea000b83ffff */
.L_x_32:
[C---:B------:R-:W-:Y:S01]  /*1ff0*/  LEA R3, R11.reuse, UR7, 0x3 ;  /* 0x000000070b037c11 */ /* 0x040fe2000f8e18ff */
[----:B------:R-:W-:Y:S01]  /*2000*/  NOP ;  /* 0x0000000000007918 */ /* 0x000fe20000000000 */
[----:B-1----:R-:W-:Y:S02]  /*2010*/  SHF.L.U32 R0, R10, 0x1f, RZ ;  /* 0x0000001f0a007819 */ /* 0x002fe400000006ff */
[----:B------:R-:W-:Y:S02]  /*2020*/  LEA R5, R11, UR7, 0x4 ;  /* 0x000000070b057c11 */ /* 0x000fe4000f8e20ff */
[----:B--2-4-:R-:W1:Y:S02]  /*2030*/  SYNCS.PHASECHK.TRANS64.TRYWAIT P0, [R3+URZ+0x90], R0 ;  /* 0x00009000030075a7 */ /* 0x014e6400080011ff */
[----:B-1----:R-:W-:Y:S05]  /*2040*/  @!P0 BRA `(.L_x_39) ;  /* 0x00000074009c8947 */ /* 0x002fea0003800000 */
.L_x_135:
[----:B------:R-:W2:Y:S01]  /*2050*/  LDS.128 R4, [R5+0x120] ;  /* 0x0001200005047984 */ /* 0x000ea20000000c00 */
[----:B------:R-:W-:Y:S01]  /*2060*/  UISETP.GE.AND UP0, UPT, UR42, 0x1, UPT ;  /* 0x000000012a00788c */ /* 0x000fe2000bf06270 */
[----:B------:R-:W-:Y:S01]  /*2070*/  @!PT LDS RZ, [RZ] ;  /* 0x00000000fffff984 */ /* 0x000fe20000000800 */
[----:B------:R-:W-:Y:S01]  /*2080*/  @!PT LDS RZ, [RZ] ;  /* 0x00000000fffff984 */ /* 0x000fe20000000800 */
[----:B------:R-:W-:Y:S01]  /*2090*/  @!PT LDS RZ, [RZ] ;  /* 0x00000000fffff984 */ /* 0x000fe20000000800 */
[----:B------:R-:W-:Y:S01]  /*20a0*/  @!PT LDS RZ, [RZ] ;  /* 0x00000000fffff984 */ /* 0x000fe20000000800 */
[----:B------:R3:W-:Y:S06]  /*20b0*/  MEMBAR.ALL.CTA ;  /* 0x0000000000007992 */ /* 0x0007ec0000008000 */
[----:B---3--:R-:W3:Y:S01]  /*20c0*/  FENCE.VIEW.ASYNC.S ;  /* 0x00000000000073c6 */ /* 0x008ee20000000000 */
[----:B--2---:R-:W-:-:S13]  /*20d0*/  LOP3.LUT P0, RZ, R6, 0x1, RZ, 0xc0, !PT ;  /* 0x0000000106ff7812 */ /* 0x004fda000780c0ff */
[----:B---3--:R-:W-:Y:S01]  /*20e0*/  VOTEU.ANY UP1, P0 ;  /* 0x0000000000ff7886 */ /* 0x008fe20000020100 */
[----:B------:R-:W-:-:S13]  /*20f0*/  PLOP3.LUT P0, PT, PT, PT, UP1, 0x80, 0x8 ;  /* 0x000000000008781c */ /* 0x000fda0003f0f018 */
[----:B-1----:R-:W-:Y:S02]  /*2100*/  @P0 LOP3.LUT R0, R5, 0xffff, RZ, 0xc0, !PT ;  /* 0x0000ffff05000812 */ /* 0x002fe400078ec0ff */
[----:B------:R-:W-:Y:S02]  /*2110*/  @P0 MOV R2, R4 ;  /* 0x0000000400020202 */ /* 0x000fe40000000f00 */
[----:B------:R-:W-:Y:S01]  /*2120*/  @P0 R2UR UR6, R0 ;  /* 0x00000000000602ca */ /* 0x000fe200000e0000 */
[----:B------:R-:W-:Y:S01]  /*2130*/  VIADD R0, R3, 0xa0 ;  /* 0x000000a003007836 */ /* 0x000fe20000000000 */
[----:B------:R-:W-:Y:S02]  /*2140*/  @P0 SHF.R.U32.HI R4, RZ, 0x10, R5 ;  /* 0x00000010ff040819 */ /* 0x000fe40000011605 */
[----:B------:R-:W-:Y:S02]  /*2150*/  @P0 R2UR UR8, R2 ;  /* 0x00000000020802ca */ /* 0x000fe400000e0000 */
[----:B------:R-:W-:-:S02]  /*2160*/  PRMT R0, RZ, 0x654, R0 ;  /* 0x00000654ff007816 */ /* 0x000fc40000000000 */
[----:B------:R-:W-:Y:S02]  /*2170*/  @P0 R2UR UR4, R4 ;  /* 0x00000000040402ca */ /* 0x000fe400000e0000 */
[----:B------:R1:W-:Y:S03]  /*2180*/  SYNCS.ARRIVE.TRANS64.RED.A1T0 RZ, [R0+URZ], RZ ;  /* 0x000000ff00ff79a7 */ /* 0x0003e600081004ff */
[----:B------:R-:W-:-:S04]  /*2190*/  @UP1 UMOV UR37, UR6 ;  /* 0x0000000600251c82 */ /* 0x000fc80008000000 */
[----:B------:R-:W-:-:S04]  /*21a0*/  @UP1 UMOV UR38, UR8 ;  /* 0x0000000800261c82 */ /* 0x000fc80008000000 */
[----:B------:R-:W-:Y:S01]  /*21b0*/  @UP1 UMOV UR36, UR4 ;  /* 0x0000000400241c82 */ /* 0x000fe20008000000 */
[----:B------:R-:W-:Y:S05]  /*21c0*/  BRA.U !UP0, `(.L_x_40) ;  /* 0x0000000108d47547 */ /* 0x000fea000b800000 */
[----:B------:R-:W2:Y:S01]  /*21d0*/  LDCU.128 UR12, c[0x0][0xb10] ;  /* 0x00016200ff0c77ac */ /* 0x000ea20008000c00 */
[----:B------:R-:W3:Y:S01]  /*21e0*/  LDCU UR25, c[0x0][0xb20] ;  /* 0x00016400ff1977ac */ /* 0x000ee20008000800 */
[----:B------:R-:W4:Y:S01]  /*21f0*/  LDCU UR20, c[0x0][0xb0c] ;  /* 0x00016180ff1477ac */ /* 0x000f220008000800 */
[----:B------:R-:W1:Y:S01]  /*2200*/  LDCU.64 UR10, c[0x0][0xb28] ;  /* 0x00016500ff0a77ac */ /* 0x000e620008000a00 */
[----:B------:R-:W-:Y:S02]  /*2210*/  UISETP.NE.AND UP3, UPT, UR42, 0x1, UPT ;  /* 0x000000012a00788c */ /* 0x000fe4000bf65270 */
[----:B--2---:R-:W-:Y:S02]  /*2220*/  UIMAD.WIDE.U32 UR16, UR39, UR15, URZ ;  /* 0x0000000f271072a5 */ /* 0x004fe4000f8e00ff */
[----:B------:R-:W-:Y:S02]  /*2230*/  UIMAD.WIDE.U32 UR8, UR40, UR12, URZ ;  /* 0x0000000c280872a5 */ /* 0x000fe4000f8e00ff */
[----:B------:R-:W-:-:S02]  /*2240*/  UISETP.NE.AND UP0, UPT, UR14, 0x1, UPT ;  /* 0x000000010e00788c */ /* 0x000fc4000bf05270 */
[----:B------:R-:W-:Y:S01]  /*2250*/  UIMAD.WIDE.U32 UR22, UR37, UR15, URZ ;  /* 0x0000000f251672a5 */ /* 0x000fe2000f8e00ff */
[----:B------:R-:W-:Y:S02]  /*2260*/  UMOV UR16, UR17 ;  /* 0x0000001100107c82 */ /* 0x000fe40008000000 */
[----:B------:R-:W-:Y:S01]  /*2270*/  UMOV UR8, UR9 ;  /* 0x0000000900087c82 */ /* 0x000fe20008000000 */
[----:B---3--:R-:W-:Y:S02]  /*2280*/  USHF.R.U32.HI UR16, URZ, UR25, UR16 ;  /* 0x00000019ff107299 */ /* 0x008fe40008011610 */
[----:B----4-:R-:W-:Y:S02]  /*2290*/  UISETP.NE.AND UP2, UPT, UR20, 0x1, UPT ;  /* 0x000000011400788c */ /* 0x010fe4000bf45270 */
[----:B------:R-:W-:Y:S02]  /*22a0*/  USHF.R.U32.HI UR8, URZ, UR13, UR8 ;  /* 0x0000000dff087299 */ /* 0x000fe40008011608 */
[----:B------:R-:W-:-:S02]  /*22b0*/  USEL UR6, UR39, UR16, !UP0 ;  /* 0x0000001027067287 */ /* 0x000fc4000c000000 */
[----:B------:R-:W-:Y:S02]  /*22c0*/  USEL UR8, UR40, UR8, !UP2 ;  /* 0x0000000828087287 */ /* 0x000fe4000d000000 */
[----:B-1----:R-:W-:Y:S01]  /*22d0*/  UIMAD.WIDE.U32 UR16, UR6, UR10, URZ ;  /* 0x0000000a061072a5 */ /* 0x002fe2000f8e00ff */
[----:B------:R-:W-:Y:S01]  /*22e0*/  UMOV UR4, UR23 ;  /* 0x0000001700047c82 */ /* 0x000fe20008000000 */
[----:B------:R-:W-:Y:S02]  /*22f0*/  UIMAD.WIDE.U32 UR18, UR38, UR12, URZ ;  /* 0x0000000c261272a5 */ /* 0x000fe4000f8e00ff */
[----:B------:R-:W-:-:S03]  /*2300*/  UIMAD.WIDE.U32 UR22, UR8, UR10, URZ ;  /* 0x0000000a081672a5 */ /* 0x000fc6000f8e00ff */
[----:B------:R-:W-:Y:S01]  /*2310*/  UMOV UR16, UR17 ;  /* 0x0000001100107c82 */ /* 0x000fe20008000000 */
[----:B------:R-:W-:Y:S02]  /*2320*/  USHF.R.U32.HI UR4, URZ, UR25, UR4 ;  /* 0x00000019ff047299 */ /* 0x000fe40008011604 */
[----:B------:R-:W-:Y:S01]  /*2330*/  @UP3 USHF.R.U32.HI UR6, URZ, UR11, UR16 ;  /* 0x0000000bff063299 */ /* 0x000fe20008011610 */
[----:B------:R-:W-:Y:S01]  /*2340*/  UMOV UR18, UR19 ;  /* 0x0000001300127c82 */ /* 0x000fe20008000000 */
[----:B------:R-:W-:Y:S01]  /*2350*/  UMOV UR22, UR23 ;  /* 0x0000001700167c82 */ /* 0x000fe20008000000 */
[----:B------:R-:W-:Y:S02]  /*2360*/  USHF.R.U32.HI UR13, URZ, UR13, UR18 ;  /* 0x0000000dff0d7299 */ /* 0x000fe40008011612 */
[----:B------:R-:W-:Y:S02]  /*2370*/  USEL UR4, UR37, UR4, !UP0 ;  /* 0x0000000425047287 */ /* 0x000fe4000c000000 */
[----:B------:R-:W-:-:S02]  /*2380*/  @UP3 USHF.R.U32.HI UR8, URZ, UR11, UR22 ;  /* 0x0000000bff083299 */ /* 0x000fc40008011616 */
[----:B------:R-:W-:Y:S02]  /*2390*/  UIMAD UR9, UR42, UR6, URZ ;  /* 0x000000062a0972a4 */ /* 0x000fe4000f8e02ff */
[----:B------:R-:W-:Y:S02]  /*23a0*/  USEL UR6, UR38, UR13, !UP2 ;  /* 0x0000000d26067287 */ /* 0x000fe4000d000000 */
[----:B------:R-:W-:Y:S02]  /*23b0*/  UIMAD UR12, UR42, UR8, URZ ;  /* 0x000000082a0c72a4 */ /* 0x000fe4000f8e02ff */
[----:B------:R-:W-:Y:S02]  /*23c0*/  UISETP.GE.AND UP0, UPT, UR4, UR9, UPT ;  /* 0x000000090400728c */ /* 0x000fe4000bf06270 */
[----:B------:R-:W-:Y:S02]  /*23d0*/  UIMAD.WIDE.U32 UR16, UR4, UR10, URZ ;  /* 0x0000000a041072a5 */ /* 0x000fe4000f8e00ff */
[----:B------:R-:W-:-:S02]  /*23e0*/  UISETP.GE.OR UP0, UPT, UR6, UR12, UP0 ;  /* 0x0000000c0600728c */ /* 0x000fc40008706670 */
        /* <DEDUP_REMOVED lines=19> */
.L_x_40:
[----:B------:R-:W2:Y:S02]  /*2520*/  LDCU UR4, c[0x0][0xb30] ;  /* 0x00016600ff0477ac */ /* 0x000ea40008000800 */
[----:B--2---:R-:W-:-:S09]  /*2530*/  UISETP.NE.AND UP0, UPT, UR4, 0x1, UPT ;  /* 0x000000010400788c */ /* 0x004fd2000bf05270 */
[----:B------:R-:W-:Y:S05]  /*2540*/  BRA.U UP0, `(.L_x_41) ;  /* 0x0000000100447547 */ /* 0x000fea000b800000 */
[----:B------:R-:W2:Y:S01]  /*2550*/  LDCU.128 UR12, c[0x0][0xb10] ;  /* 0x00016200ff0c77ac */ /* 0x000ea20008000c00 */
[----:B------:R-:W3:Y:S01]  /*2560*/  LDCU UR16, c[0x0][0xb0c] ;  /* 0x00016180ff1077ac */ /* 0x000ee20008000800 */
[----:B------:R-:W4:Y:S01]  /*2570*/  LDCU UR17, c[0x0][0xb20] ;  /* 0x00016400ff1177ac */ /* 0x000f220008000800 */
[----:B--2---:R-:W-:Y:S02]  /*2580*/  UIMAD.WIDE.U32 UR10, UR38, UR12, URZ ;  /* 0x0000000c260a72a5 */ /* 0x004fe4000f8e00ff */
[----:B------:R-:W-:Y:S02]  /*2590*/  UIMAD.WIDE.U32 UR8, UR37, UR15, URZ ;  /* 0x0000000f250872a5 */ /* 0x000fe4000f8e00ff */
[----:B---3--:R-:W-:Y:S02]  /*25a0*/  UISETP.NE.AND UP2, UPT, UR16, 0x1, UPT ;  /* 0x000000011000788c */ /* 0x008fe4000bf45270 */
[----:B------:R-:W-:Y:S01]  /*25b0*/  UISETP.NE.AND UP0, UPT, UR14, 0x1, UPT ;  /* 0x000000010e00788c */ /* 0x000fe2000bf05270 */
[----:B------:R-:W-:-:S02]  /*25c0*/  UMOV UR6, UR11 ;  /* 0x0000000b00067c82 */ /* 0x000fc40008000000 */
[----:B------:R-:W-:Y:S01]  /*25d0*/  UMOV UR4, UR9 ;  /* 0x0000000900047c82 */ /* 0x000fe20008000000 */
[----:B------:R-:W-:Y:S02]  /*25e0*/  USHF.R.U32.HI UR6, URZ, UR13, UR6 ;  /* 0x0000000dff067299 */ /* 0x000fe40008011606 */
[----:B----4-:R-:W-:Y:S02]  /*25f0*/  USHF.R.U32.HI UR4, URZ, UR17, UR4 ;  /* 0x00000011ff047299 */ /* 0x010fe40008011604 */
[----:B------:R-:W-:Y:S02]  /*2600*/  USEL UR6, UR38, UR6, !UP2 ;  /* 0x0000000626067287 */ /* 0x000fe4000d000000 */
[----:B------:R-:W-:-:S04]  /*2610*/  USEL UR4, UR37, UR4, !UP0 ;  /* 0x0000000425047287 */ /* 0x000fc8000c000000 */
[----:B------:R-:W-:Y:S02]  /*2620*/  UIADD3 UR8, UPT, UPT, UR6, -UR4, URZ ;  /* 0x8000000406087290 */ /* 0x000fe4000fffe0ff */
[----:B------:R-:W-:Y:S02]  /*2630*/  UIADD3 UR4, UPT, UPT, -UR6, UR4, URZ ;  /* 0x0000000406047290 */ /* 0x000fe4000fffe1ff */
[----:B------:R-:W-:Y:S02]  /*2640*/  UIMAD UR37, UR8, UR14, UR37 ;  /* 0x0000000e082572a4 */ /* 0x000fe4000f8e0225 */
[----:B------:R-:W-:-:S12]  /*2650*/  UIMAD UR38, UR4, UR16, UR38 ;  /* 0x00000010042672a4 */ /* 0x000fd8000f8e0226 */
.L_x_41:
[----:B------:R-:W-:Y:S01]  /*2660*/  VIADD R11, R11, 0x1 ;  /* 0x000000010b0b7836 */ /* 0x000fe20000000000 */
[----:B------:R-:W-:Y:S01]  /*2670*/  R2UR UR4, R87 ;  /* 0x00000000570472ca */ /* 0x000fe200000e0000 */
[----:B------:R-:W-:Y:S01]  /*2680*/  UIADD3 UR20, UPT, UPT, UR37, UR59, URZ ;  /* 0x0000003b25147290 */ /* 0x000fe2000fffe0ff */
[----:B------:R-:W-:Y:S02]  /*2690*/  PLOP3.LUT P1, PT, PT, PT, PT, 0x80, 0x8 ;  /* 0x000000000008781c */ /* 0x000fe40003f2f070 */
[----:B------:R-:W-:-:S04]  /*26a0*/  ISETP.NE.AND P0, PT, R11, 0x2, PT ;  /* 0x000000020b00780c */ /* 0x000fc80003f05270 */
[----:B------:R-:W-:Y:S02]  /*26b0*/  SEL R3, RZ, 0x1, P0 ;  /* 0x00000001ff037807 */ /* 0x000fe40000000000 */
[----:B------:R-:W-:Y:S02]  /*26c0*/  SEL R11, R11, RZ, P0 ;  /* 0x000000ff0b0b7207 */ /* 0x000fe40000000000 */
[----:B------:R-:W-:Y:S01]  /*26d0*/  LOP3.LUT R10, R10, R3, RZ, 0x3c, !PT ;  /* 0x000000030a0a7212 */ /* 0x000fe200078e3cff */
[----:B------:R-:W-:Y:S01]  /*26e0*/  UIADD3 UR16, UPT, UPT, UR38, UR4, URZ ;  /* 0x0000000426107290 */ /* 0x000fe2000fffe0ff */
[----:B------:R-:W-:Y:S11]  /*26f0*/  BRA.U UP1, `(.L_x_42) ;  /* 0xfffffff101587547 */ /* 0x000ff6000b83ffff */
[----:B------:R-:W-:Y:S01]  /*2700*/  UIADD3 UR7, UPT, UPT, UR7, 0x20, URZ ;  /* 0x0000002007077890 */ /* 0x000fe2000fffe0ff */
[----:B------:R-:W-:-:S03]  /*2710*/  SHF.L.U32 R3, R12, 0x1f, RZ ;  /* 0x0000001f0c037819 */ /* 0x000fc600000006ff */
[----:B------:R-:W-:-:S09]  /*2720*/  ULEA UR4, UR5, UR7, 0x3 ;  /* 0x0000000705047291 */ /* 0x000fd2000f8e18ff */
[----:B------:R-:W2:Y:S02]  /*2730*/  SYNCS.PHASECHK.TRANS64.TRYWAIT P0, [UR4], R3 ;  /* 0x00000003ff0075a7 */ /* 0x000ea40008001104 */
[----:B--2---:R-:W-:Y:S05]  /*2740*/  @!P0 BRA `(.L_x_43) ;  /* 0x0000006c00f08947 */ /* 0x004fea0003800000 */
.L_x_137:
[----:B------:R-:W-:-:S04]  /*2750*/  UIADD3 UR4, UPT, UPT, UR5, 0x1, URZ ;  /* 0x0000000105047890 */ /* 0x000fc8000fffe0ff */
[----:B------:R-:W-:-:S04]  /*2760*/  UISETP.NE.AND UP0, UPT, UR4, 0x4, UPT ;  /* 0x000000040400788c */ /* 0x000fc8000bf05270 */
[----:B------:R-:W-:Y:S02]  /*2770*/  USEL UR6, URZ, 0x1, UP0 ;  /* 0x00000001ff067887 */ /* 0x000fe40008000000 */
[----:B------:R-:W-:-:S04]  /*2780*/  USEL UR4, UR4, URZ, UP0 ;  /* 0x000000ff04047287 */ /* 0x000fc80008000000 */
[----:B------:R-:W-:Y:S01]  /*2790*/  ULEA UR5, UR4, UR7, 0x3 ;  /* 0x0000000704057291 */ /* 0x000fe2000f8e18ff */
[----:B------:R-:W-:-:S04]  /*27a0*/  LOP3.LUT R2, R12, UR6, RZ, 0x3c, !PT ;  /* 0x000000060c027c12 */ /* 0x000fc8000f8e3cff */
[----:B-1----:R-:W-:-:S04]  /*27b0*/  SHF.L.U32 R3, R2, 0x1f, RZ ;  /* 0x0000001f02037819 */ /* 0x002fc800000006ff */
[----:B------:R-:W1:Y:S02]  /*27c0*/  SYNCS.PHASECHK.TRANS64.TRYWAIT P0, [UR5], R3 ;  /* 0x00000003ff0075a7 */ /* 0x000e640008001105 */
[----:B-1----:R-:W-:Y:S05]  /*27d0*/  @!P0 BRA `(.L_x_44) ;  /* 0x0000006c00e48947 */ /* 0x002fea0003800000 */
.L_x_139:
        /* <DEDUP_REMOVED lines=9> */
.L_x_141:
[----:B------:R-:W-:-:S04]  /*2870*/  UIADD3 UR4, UPT, UPT, UR4, 0x1, URZ ;  /* 0x0000000104047890 */ /* 0x000fc8000fffe0ff */
[----:B------:R-:W-:-:S04]  /*2880*/  UISETP.NE.AND UP0, UPT, UR4, 0x4, UPT ;  /* 0x000000040400788c */ /* 0x000fc8000bf05270 */
[----:B------:R-:W-:Y:S02]  /*2890*/  USEL UR5, URZ, 0x1, UP0 ;  /* 0x00000001ff057887 */ /* 0x000fe40008000000 */
[----:B------:R-:W-:-:S04]  /*28a0*/  USEL UR4, UR4, URZ, UP0 ;  /* 0x000000ff04047287 */ /* 0x000fc80008000000 */
[----:B------:R-:W-:Y:S01]  /*28b0*/  ULEA UR4, UR4, UR7, 0x3 ;  /* 0x0000000704047291 */ /* 0x000fe2000f8e18ff */
[----:B-1----:R-:W-:-:S04]  /*28c0*/  LOP3.LUT R3, R2, UR5, RZ, 0x3c, !PT ;  /* 0x0000000502037c12 */ /* 0x002fc8000f8e3cff */
[----:B------:R-:W-:Y:S01]  /*28d0*/  SHF.L.U32 R3, R3, 0x1f, RZ ;  /* 0x0000001f03037819 */ /* 0x000fe200000006ff */
[----:B------:R-:W-:-:S07]  /*28e0*/  IMAD.U32 R0, RZ, RZ, UR4 ;  /* 0x00000004ff007e24 */ /* 0x000fce000f8e00ff */
.L_x_46:
[----:B-1----:R1:W2:Y:S02]  /*28f0*/  SYNCS.PHASECHK.TRANS64.TRYWAIT P0, [R0+URZ], R3 ;  /* 0x00000003000075a7 */ /* 0x0022a400080011ff */
[----:B--2---:R-:W-:Y:S05]  /*2900*/  @!P0 NANOSLEEP.SYNCS 0x989680 ;  /* 0x009896800000895d */ /* 0x004fea0003900000 */
[----:B------:R-:W2:Y:S02]  /*2910*/  @!P0 SYNCS.PHASECHK.TRANS64 P0, [R0+URZ], R3 ;  /* 0x00000003000085a7 */ /* 0x000ea400080010ff */
[----:B--2---:R-:W-:Y:S05]  /*2920*/  @P0 EXIT ;  /* 0x000000000000094d */ /* 0x004fea0003800000 */
[----:B------:R-:W-:Y:S05]  /*2930*/  BRA `(.L_x_46) ;  /* 0xfffffffc00ec7947 */ /* 0x000fea000383ffff */
.L_x_22:
[----:B------:R-:W1:Y:S02]  /*2940*/  S2UR UR4, SR_CgaCtaId ;  /* 0x00000000000479c3 */ /* 0x000e640000008800 */
[----:B-1----:R-:W-:-:S04]  /*2950*/  UISETP.NE.AND UP0, UPT, UR4, URZ, UPT ;  /* 0x000000ff0400728c */ /* 0x002fc8000bf05270 */
[----:B------:R-:W-:-:S09]  /*2960*/  UISETP.NE.OR UP0, UPT, UR17, 0x1, UP0 ;  /* 0x000000011100788c */ /* 0x000fd20008705670 */
[----:B------:R-:W-:Y:S05]  /*2970*/  BRA.U UP0, `(.L_x_47) ;  /* 0x00000005004c7547 */ /* 0x000fea000b800000 */
[----:B------:R-:W1:Y:S01]  /*2980*/  S2UR UR5, SR_CgaCtaId ;  /* 0x00000000000579c3 */ /* 0x000e620000008800 */
[----:B------:R-:W-:Y:S01]  /*2990*/  UMOV UR4, 0x400 ;  /* 0x0000040000047882 */ /* 0x000fe20000000000 */
[----:B------:R-:W-:Y:S01]  /*29a0*/  ISETP.GE.U32.AND P2, PT, R0, 0x2, PT ;  /* 0x000000020000780c */ /* 0x000fe20003f46070 */
[----:B------:R-:W-:Y:S01]  /*29b0*/  IMAD.MOV.U32 R12, RZ, RZ, 0x1 ;  /* 0x00000001ff0c7424 */ /* 0x000fe200078e00ff */
[----:B------:R-:W-:Y:S02]  /*29c0*/  CS2R R10, SRZ ;  /* 0x00000000000a7805 */ /* 0x000fe4000001ff00 */
[----:B------:R-:W-:Y:S01]  /*29d0*/  CS2R R8, SRZ ;  /* 0x0000000000087805 */ /* 0x000fe2000001ff00 */
[----:B-1----:R-:W-:-:S03]  /*29e0*/  ULEA UR6, UR5, UR4, 0x18 ;  /* 0x0000000405067291 */ /* 0x002fc6000f8ec0ff */
[----:B------:R-:W-:-:S09]  /*29f0*/  UMOV UR5, URZ ;  /* 0x000000ff00057c82 */ /* 0x000fd20008000000 */
.L_x_51:
[----:B------:R-:W-:Y:S02]  /*2a00*/  LEA R2, R8, UR6, 0x3 ;  /* 0x0000000608027c11 */ /* 0x000fe4000f8e18ff */
[----:B------:R-:W-:-:S03]  /*2a10*/  SHF.L.U32 R5, R9, 0x1f, RZ ;  /* 0x0000001f09057819 */ /* 0x000fc600000006ff */
[----:B------:R-:W-:Y:S01]  /*2a20*/  VIADD R4, R2, 0x100 ;  /* 0x0000010002047836 */ /* 0x000fe20000000000 */
[----:B------:R-:W1:Y:S02]  /*2a30*/  SYNCS.PHASECHK.TRANS64.TRYWAIT P0, [R2+URZ+0xf0], R5 ;  /* 0x0000f005020075a7 */ /* 0x000e6400080011ff */
[----:B-1----:R-:W-:Y:S05]  /*2a40*/  @!P0 BRA `(.L_x_48) ;  /* 0x0000006c00788947 */ /* 0x002fea0003800000 */
.L_x_142:
[----:B------:R-:W-:Y:S01]  /*2a50*/  ULEA UR4, UR5, UR6, 0x3 ;  /* 0x0000000605047291 */ /* 0x000fe2000f8e18ff */
[----:B------:R-:W-:Y:S02]  /*2a60*/  PRMT R4, RZ, 0x654, R4 ;  /* 0x00000654ff047816 */ /* 0x000fe40000000004 */
[----:B-1----:R-:W-:Y:S01]  /*2a70*/  SHF.L.U32 R5, R12, 0x1f, RZ ;  /* 0x0000001f0c057819 */ /* 0x002fe200000006ff */
[----:B------:R-:W-:Y:S01]  /*2a80*/  UIADD3 UR7, UPT, UPT, UR4, 0x90, URZ ;  /* 0x0000009004077890 */ /* 0x000fe2000fffe0ff */
[----:B------:R1:W-:Y:S05]  /*2a90*/  SYNCS.ARRIVE.TRANS64.RED.A1T0 RZ, [R4+URZ], RZ ;  /* 0x000000ff04ff79a7 */ /* 0x0003ea00081004ff */
[----:B------:R-:W-:Y:S01]  /*2aa0*/  IMAD.U32 R7, RZ, RZ, UR7 ;  /* 0x00000007ff077e24 */ /* 0x000fe2000f8e00ff */
[----:B------:R-:W2:Y:S04]  /*2ab0*/  SYNCS.PHASECHK.TRANS64.TRYWAIT P0, [UR4+0xa0], R5 ;  /* 0x0000a005ff0075a7 */ /* 0x000ea80008001104 */
[----:B------:R-:W-:Y:S01]  /*2ac0*/  PRMT R6, R0, 0x654, R7 ;  /* 0x0000065400067816 */ /* 0x000fe20000000007 */
[----:B-1----:R-:W-:Y:S01]  /*2ad0*/  @!P2 IMAD.MOV.U32 R4, RZ, RZ, 0x10 ;  /* 0x00000010ff04a424 */ /* 0x002fe200078e00ff */
[----:B--2---:R-:W-:Y:S06]  /*2ae0*/  @!P0 BRA `(.L_x_49) ;  /* 0x0000006c00648947 */ /* 0x004fec0003800000 */
.L_x_144:
[----:B------:R-:W-:Y:S01]  /*2af0*/  ULEA UR8, UR5, UR6, 0x4 ;  /* 0x0000000605087291 */ /* 0x000fe2000f8e20ff */
[----:B------:R-:W-:Y:S01]  /*2b00*/  SEL R3, R6, R3, !P2 ;  /* 0x0000000306037207 */ /* 0x000fe20005000000 */
[----:B------:R-:W-:Y:S01]  /*2b10*/  UIADD3 UR9, UPT, UPT, UR4, 0x90, URZ ;  /* 0x0000009004097890 */ /* 0x000fe2000fffe0ff */
[----:B-1----:R-:W-:Y:S01]  /*2b20*/  LEA R2, R11, UR6, 0x3 ;  /* 0x000000060b027c11 */ /* 0x002fe2000f8e18ff */
[----:B------:R-:W-:Y:S01]  /*2b30*/  UIADD3 UR8, UPT, UPT, UR8, 0x120, URZ ;  /* 0x0000012008087890 */ /* 0x000fe2000fffe0ff */
[----:B------:R-:W-:Y:S01]  /*2b40*/  SHF.L.U32 R5, R10, 0x1f, RZ ;  /* 0x0000001f0a057819 */ /* 0x000fe200000006ff */
[----:B------:R1:W-:Y:S01]  /*2b50*/  @!P2 SYNCS.ARRIVE.TRANS64.RED RZ, [R3+URZ], R4 ;  /* 0x0000000403ffa9a7 */ /* 0x0003e200080004ff */
[----:B------:R-:W-:Y:S01]  /*2b60*/  UIADD3 UR4, UPT, UPT, UR5, 0x1, URZ ;  /* 0x0000000105047890 */ /* 0x000fe2000fffe0ff */
[----:B------:R-:W-:-:S03]  /*2b70*/  VIADD R8, R8, 0x1 ;  /* 0x0000000108087836 */ /* 0x000fc60000000000 */
[----:B------:R-:W-:Y:S02]  /*2b80*/  UISETP.NE.AND UP0, UPT, UR4, 0x2, UPT ;  /* 0x000000020400788c */ /* 0x000fe4000bf05270 */
[----:B------:R-:W-:Y:S06]  /*2b90*/  UGETNEXTWORKID.BROADCAST [UR8], [UR9] ;  /* 0x00000000080073ca */ /* 0x000fec0008000100 */
[----:B------:R-:W-:Y:S01]  /*2ba0*/  USEL UR7, URZ, 0x1, UP0 ;  /* 0x00000001ff077887 */ /* 0x000fe20008000000 */
[----:B------:R-:W-:Y:S01]  /*2bb0*/  ISETP.NE.AND P0, PT, R8, 0x2, PT ;  /* 0x000000020800780c */ /* 0x000fe20003f05270 */
[----:B------:R-:W-:Y:S01]  /*2bc0*/  USEL UR5, UR4, URZ, UP0 ;  /* 0x000000ff04057287 */ /* 0x000fe20008000000 */
[----:B------:R-:W2:Y:S03]  /*2bd0*/  SYNCS.PHASECHK.TRANS64.TRYWAIT P1, [R2+URZ+0x90], R5 ;  /* 0x00009005020075a7 */ /* 0x000ea600080211ff */
[----:B------:R-:W-:Y:S01]  /*2be0*/  LOP3.LUT R12, R12, UR7, RZ, 0x3c, !PT ;  /* 0x000000070c0c7c12 */ /* 0x000fe2000f8e3cff */
[----:B-12---:R-:W-:Y:S07]  /*2bf0*/  @!P1 BRA `(.L_x_50) ;  /* 0x0000006c00389947 */ /* 0x006fee0003800000 */
.L_x_145:
[C---:B------:R-:W-:Y:S01]  /*2c00*/  LEA R4, R11.reuse, UR6, 0x4 ;  /* 0x000000060b047c11 */ /* 0x040fe2000f8e20ff */
[----:B-1----:R-:W-:Y:S01]  /*2c10*/  VIADD R2, R2, 0xa0 ;  /* 0x000000a002027836 */ /* 0x002fe20000000000 */
[----:B------:R-:W-:Y:S01]  /*2c20*/  SEL R8, R8, RZ, P0 ;  /* 0x000000ff08087207 */ /* 0x000fe20000000000 */
[----:B------:R-:W-:-:S03]  /*2c30*/  VIADD R11, R11, 0x1 ;  /* 0x000000010b0b7836 */ /* 0x000fc60000000000 */
[----:B------:R-:W1:Y:S01]  /*2c40*/  LDS.128 R4, [R4+0x120] ;  /* 0x0001200004047984 */ /* 0x000e620000000c00 */
[----:B------:R-:W-:Y:S02]  /*2c50*/  PRMT R2, RZ, 0x654, R2 ;  /* 0x00000654ff027816 */ /* 0x000fe40000000002 */
[C---:B------:R-:W-:Y:S01]  /*2c60*/  ISETP.NE.AND P1, PT, R11.reuse, 0x2, PT ;  /* 0x000000020b00780c */ /* 0x040fe20003f25270 */
[----:B------:R-:W-:Y:S01]  /*2c70*/  @!PT LDS RZ, [RZ] ;  /* 0x00000000fffff984 */ /* 0x000fe20000000800 */
[----:B------:R-:W-:Y:S01]  /*2c80*/  @!PT LDS RZ, [RZ] ;  /* 0x00000000fffff984 */ /* 0x000fe20000000800 */
[----:B------:R-:W-:Y:S01]  /*2c90*/  @!PT LDS RZ, [RZ] ;  /* 0x00000000fffff984 */ /* 0x000fe20000000800 */
[----:B------:R-:W-:Y:S01]  /*2ca0*/  @!PT LDS RZ, [RZ] ;  /* 0x00000000fffff984 */ /* 0x000fe20000000800 */
[----:B------:R2:W-:Y:S06]  /*2cb0*/  MEMBAR.ALL.CTA ;  /* 0x0000000000007992 */ /* 0x0005ec0000008000 */
[----:B--2---:R-:W2:Y:S01]  /*2cc0*/  FENCE.VIEW.ASYNC.S ;  /* 0x00000000000073c6 */ /* 0x004ea20000000000 */
[----:B------:R-:W-:Y:S01]  /*2cd0*/  SEL R11, R11, RZ, P1 ;  /* 0x000000ff0b0b7207 */ /* 0x000fe20000800000 */
[----:B--2---:R2:W-:Y:S01]  /*2ce0*/  SYNCS.ARRIVE.TRANS64.RED.A1T0 RZ, [R2+URZ], RZ ;  /* 0x000000ff02ff79a7 */ /* 0x0045e200081004ff */
[----:B-1----:R-:W-:-:S02]  /*2cf0*/  LOP3.LUT P3, RZ, R6, 0x1, RZ, 0xc0, !PT ;  /* 0x0000000106ff7812 */ /* 0x002fc4000786c0ff */
[----:B------:R-:W-:-:S04]  /*2d00*/  SEL R5, RZ, 0x1, P1 ;  /* 0x00000001ff057807 */ /* 0x000fc80000800000 */
[----:B------:R-:W-:Y:S02]  /*2d10*/  LOP3.LUT R10, R10, R5, RZ, 0x3c, !PT ;  /* 0x000000050a0a7212 */ /* 0x000fe400078e3cff */
[----:B--2---:R-:W-:-:S04]  /*2d20*/  SEL R2, RZ, 0x1, P0 ;  /* 0x00000001ff027807 */ /* 0x004fc80000000000 */
[----:B------:R-:W-:Y:S01]  /*2d30*/  LOP3.LUT R9, R9, R2, RZ, 0x3c, !PT ;  /* 0x0000000209097212 */ /* 0x000fe200078e3cff */
[----:B------:R-:W-:Y:S06]  /*2d40*/  @P3 BRA `(.L_x_51) ;  /* 0xfffffffc002c3947 */ /* 0x000fec000383ffff */
[----:B------:R-:W-:Y:S01]  /*2d50*/  ULEA UR4, UR5, UR6, 0x3 ;  /* 0x0000000605047291 */ /* 0x000fe2000f8e18ff */
[----:B------:R-:W-:-:S08]  /*2d60*/  SHF.L.U32 R3, R12, 0x1f, RZ ;  /* 0x0000001f0c037819 */ /* 0x000fd000000006ff */
[----:B------:R-:W1:Y:S02]  /*2d70*/  SYNCS.PHASECHK.TRANS64 P0, [UR4+0xa0], R3 ;  /* 0x0000a003ff0075a7 */ /* 0x000e640008001004 */
[----:B-1----:R-:W-:Y:S05]  /*2d80*/  @P0 BRA `(.L_x_52) ;  /* 0x0000000000080947 */ /* 0x002fea0003800000 */
[----:B------:R-:W1:Y:S02]  /*2d90*/  SYNCS.PHASECHK.TRANS64.TRYWAIT P0, [UR4+0xa0], R3 ;  /* 0x0000a003ff0075a7 */ /* 0x000e640008001104 */
[----:B-1----:R-:W-:Y:S05]  /*2da0*/  @!P0 BRA `(.L_x_53) ;  /* 0x0000006800e08947 */ /* 0x002fea0003800000 */
.L_x_52:
[----:B------:R-:W-:-:S04]  /*2db0*/  UIADD3 UR7, UPT, UPT, UR5, 0x1, URZ ;  /* 0x0000000105077890 */ /* 0x000fc8000fffe0ff */
[----:B------:R-:W-:-:S04]  /*2dc0*/  UISETP.NE.AND UP0, UPT, UR7, 0x2, UPT ;  /* 0x000000020700788c */ /* 0x000fc8000bf05270 */
[----:B------:R-:W-:Y:S02]  /*2dd0*/  USEL UR8, URZ, 0x1, UP0 ;  /* 0x00000001ff087887 */ /* 0x000fe40008000000 */
[----:B------:R-:W-:-:S04]  /*2de0*/  USEL UR7, UR7, URZ, UP0 ;  /* 0x000000ff07077287 */ /* 0x000fc80008000000 */
[----:B------:R-:W-:Y:S01]  /*2df0*/  ULEA UR7, UR7, UR6, 0x3 ;  /* 0x0000000607077291 */ /* 0x000fe2000f8e18ff */
[----:B-1----:R-:W-:-:S04]  /*2e00*/  LOP3.LUT R3, R12, UR8, RZ, 0x3c, !PT ;  /* 0x000000080c037c12 */ /* 0x002fc8000f8e3cff */
[----:B------:R-:W-:-:S04]  /*2e10*/  SHF.L.U32 R0, R3, 0x1f, RZ ;  /* 0x0000001f03007819 */ /* 0x000fc800000006ff */
[----:B------:R-:W1:Y:S02]  /*2e20*/  SYNCS.PHASECHK.TRANS64 P0, [UR7+0xa0], R0 ;  /* 0x0000a000ff0075a7 */ /* 0x000e640008001007 */
[----:B-1----:R-:W-:Y:S05]  /*2e30*/  @P0 EXIT ;  /* 0x000000000000094d */ /* 0x002fea0003800000 */
[----:B------:R-:W-:Y:S02]  /*2e40*/  SHF.L.U32 R3, R3, 0x1f, RZ ;  /* 0x0000001f03037819 */ /* 0x000fe400000006ff */
[----:B------:R-:W-:-:S07]  /*2e50*/  MOV R0, UR7 ;  /* 0x0000000700007c02 */ /* 0x000fce0008000f00 */
.L_x_54:
[----:B-1----:R1:W2:Y:S02]  /*2e60*/  SYNCS.PHASECHK.TRANS64.TRYWAIT P0, [R0+URZ+0xa0], R3 ;  /* 0x0000a003000075a7 */ /* 0x0022a400080011ff */
[----:B--2---:R-:W-:Y:S05]  /*2e70*/  @!P0 NANOSLEEP.SYNCS 0x989680 ;  /* 0x009896800000895d */ /* 0x004fea0003900000 */
[----:B------:R-:W2:Y:S02]  /*2e80*/  @!P0 SYNCS.PHASECHK.TRANS64 P0, [R0+URZ+0xa0], R3 ;  /* 0x0000a003000085a7 */ /* 0x000ea400080010ff */
[----:B--2---:R-:W-:Y:S05]  /*2e90*/  @P0 EXIT ;  /* 0x000000000000094d */ /* 0x004fea0003800000 */
[----:B------:R-:W-:Y:S05]  /*2ea0*/  BRA `(.L_x_54) ;  /* 0xfffffffc00ec7947 */ /* 0x000fea000383ffff */
.L_x_47:
[----:B------:R-:W-:Y:S05]  /*2eb0*/  BRA.U UP4, `(.L_x_55) ;  /* 0x0000000d04847547 */ /* 0x000fea000b800000 */
[----:B------:R-:W1:Y:S01]  /*2ec0*/  S2UR UR7, SR_CgaCtaId ;  /* 0x00000000000779c3 */ /* 0x000e620000008800 */
[----:B------:R-:W-:Y:S01]  /*2ed0*/  UMOV UR4, 0x40 ;  /* 0x0000004000047882 */ /* 0x000fe20000000000 */
[----:B------:R-:W-:Y:S01]  /*2ee0*/  NOP ;  /* 0x0000000000007918 */ /* 0x000fe20000000000 */
[----:B------:R-:W-:Y:S01]  /*2ef0*/  UMOV UR6, 0x400 ;  /* 0x0000040000067882 */ /* 0x000fe20000000000 */
[----:B-1----:R-:W-:Y:S02]  /*2f00*/  ULEA UR5, UR7, UR4, 0x18 ;  /* 0x0000000407057291 */ /* 0x002fe4000f8ec0ff */
[----:B------:R-:W-:-:S07]  /*2f10*/  ULEA UR6, UR7, UR6, 0x18 ;  /* 0x0000000607067291 */ /* 0x000fce000f8ec0ff */
[----:B------:R-:W1:Y:S02]  /*2f20*/  LDS.U8 R0, [UR5+0x1c] ;  /* 0x00001c05ff007984 */ /* 0x000e640008000000 */
[----:B-1----:R-:W-:-:S13]  /*2f30*/  ISETP.NE.AND P0, PT, R0, RZ, PT ;  /* 0x000000ff0000720c */ /* 0x002fda0003f05270 */
[----:B------:R-:W-:Y:S05]  /*2f40*/  @P0 BRA `(.L_x_56) ;  /* 0x0000000000580947 */ /* 0x000fea0003800000 */
[----:B------:R-:W-:-:S13]  /*2f50*/  ELECT P0, URZ, PT ;  /* 0x0000000000ff782f */ /* 0x000fda0003800000 */
[----:B------:R-:W-:Y:S05]  /*2f60*/  @!P0 BRA `(.L_x_57) ;  /* 0x0000000000608947 */ /* 0x000fea0003800000 */
[----:B------:R-:W-:Y:S01]  /*2f70*/  UMOV UR4, 0x10 ;  /* 0x0000001000047882 */ /* 0x000fe20000000000 */
[----:B------:R-:W-:Y:S01]  /*2f80*/  HFMA2 R0, -RZ, RZ, 0, 5.9604644775390625e-08 ;  /* 0x00000001ff007431 */ /* 0x000fe200000001ff */
[----:B------:R-:W-:-:S03]  /*2f90*/  MOV R3, 0xffff ;  /* 0x0000ffff00037802 */ /* 0x000fc60000000f00 */
[----:B------:R-:W-:Y:S04]  /*2fa0*/  DEPBAR.LE SB1, 0x36 ;  /* 0x00009d800000791a */ /* 0x000fe80000000000 */
[----:B------:R-:W1:Y:S02]  /*2fb0*/  UTCATOMSWS.FIND_AND_SET.ALIGN UP0, UR4, UR4 ;  /* 0x00000004000475e3 */ /* 0x000e640008000800 */
[----:B-1----:R-:W-:Y:S01]  /*2fc0*/  MOV R4, UR4 ;  /* 0x0000000400047c02 */ /* 0x002fe20008000f00 */
[----:B------:R-:W-:Y:S06]  /*2fd0*/  BRA.U UP0, `(.L_x_58) ;  /* 0x0000000100187547 */ /* 0x000fec000b800000 */
.L_x_59:
[----:B------:R-:W-:Y:S05]  /*2fe0*/  NANOSLEEP 0x64 ;  /* 0x000000640000795d */ /* 0x000fea0003800000 */
[----:B------:R-:W-:-:S05]  /*2ff0*/  UMOV UR4, 0x10 ;  /* 0x0000001000047882 */ /* 0x000fca0000000000 */
[----:B------:R-:W-:Y:S04]  /*3000*/  DEPBAR.LE SB1, 0x36 ;  /* 0x00009d800000791a */ /* 0x000fe80000000000 */
[----:B------:R-:W1:Y:S02]  /*3010*/  UTCATOMSWS.FIND_AND_SET.ALIGN UP0, UR4, UR4 ;  /* 0x00000004000475e3 */ /* 0x000e640008000800 */
[----:B-1----:R-:W-:Y:S01]  /*3020*/  MOV R4, UR4 ;  /* 0x0000000400047c02 */ /* 0x002fe20008000f00 */
[----:B------:R-:W-:Y:S05]  /*3030*/  BRA.U !UP0, `(.L_x_59) ;  /* 0xfffffffd08e87547 */ /* 0x000fea000b83ffff */
.L_x_58:
[-C--:B------:R-:W-:Y:S02]  /*3040*/  SHF.L.U32 R3, R3, R4.reuse, RZ ;  /* 0x0000000403037219 */ /* 0x080fe400000006ff */
[----:B------:R-:W-:Y:S01]  /*3050*/  SHF.L.U32 R0, R0, R4, RZ ;  /* 0x0000000400007219 */ /* 0x000fe200000006ff */
[----:B------:R-:W-:Y:S02]  /*3060*/  IMAD.SHL.U32 R4, R4, 0x20, RZ ;  /* 0x0000002004047824 */ /* 0x000fe400078e00ff */
[----:B------:R1:W-:Y:S04]  /*3070*/  ATOMS.OR RZ, [UR5+0x14], R3 ;  /* 0x00001403ffff798c */ /* 0x0003e8000b000005 */
[----:B------:R1:W-:Y:S04]  /*3080*/  ATOMS.OR RZ, [UR5+0x18], R0 ;  /* 0x00001800ffff798c */ /* 0x0003e8000b000005 */
[----:B------:R1:W-:Y:S01]  /*3090*/  STS [UR6+0x140], R4 ;  /* 0x00014004ff007988 */ /* 0x0003e20008000806 */
[----:B------:R-:W-:Y:S05]  /*30a0*/  BRA `(.L_x_57) ;  /* 0x0000000000107947 */ /* 0x000fea0003800000 */
.L_x_56:
[----:B------:R-:W-:Y:S02]  /*30b0*/  MOV R0, 0xffffffff ;  /* 0xffffffff00007802 */ /* 0x000fe40000000f00 */
[----:B------:R-:W-:-:S03]  /*30c0*/  MOV R4, 0x30f0 ;  /* 0x000030f000047802 */ /* 0x000fc60000000f00 */
[----:B------:R1:W-:Y:S04]  /*30d0*/  STS [UR6+0x140], R0 ;  /* 0x00014000ff007988 */ /* 0x0003e80008000806 */
[----:B-1---5:R-:W-:Y:S05]  /*30e0*/  CALL.REL.NOINC `($__internal_1_$__cuda_sm10x_tcgen05_guardrail_trap_phase_invalid_during_alloc) ;  /* 0x0000007000247944 */ /* 0x022fea0003c00000 */
.L_x_57:
[----:B------:R-:W-:Y:S05]  /*30f0*/  WARPSYNC.ALL ;  /* 0x0000000000007948 */ /* 0x000fea0003800000 */
[----:B------:R-:W2:Y:S01]  /*3100*/  S2UR UR4, SR_CgaCtaId ;  /* 0x00000000000479c3 */ /* 0x000ea20000008800 */
[----:B------:R-:W-:Y:S01]  /*3110*/  UMOV UR13, 0x400 ;  /* 0x00000400000d7882 */ /* 0x000fe20000000000 */
[----:B------:R-:W-:-:S06]  /*3120*/  NOP ;  /* 0x0000000000007918 */ /* 0x000fcc0000000000 */
[----:B------:R-:W-:Y:S06]  /*3130*/  BAR.ARV 0x6, 0xa0 ;  /* 0x0182800000007b1d */ /* 0x000fec0000002000 */
[----:B------:R-:W3:Y:S01]  /*3140*/  LDCU UR5, c[0x0][0x38c] ;  /* 0x00007180ff0577ac */ /* 0x000ee20008000800 */
[----:B------:R-:W-:Y:S01]  /*3150*/  LOP3.LUT R2, R2, 0xffff, RZ, 0xc0, !PT ;  /* 0x0000ffff02027812 */ /* 0x000fe200078ec0ff */
[----:B------:R-:W-:Y:S01]  /*3160*/  IMAD.MOV.U32 R11, RZ, RZ, 0x1 ;  /* 0x00000001ff0b7424 */ /* 0x000fe200078e00ff */
[----:B------:R-:W-:Y:S01]  /*3170*/  CS2R R8, SRZ ;  /* 0x0000000000087805 */ /* 0x000fe2000001ff00 */
[----:B------:R-:W4:Y:S01]  /*3180*/  LDCU UR8, c[0x0][0x38c] ;  /* 0x00007180ff0877ac */ /* 0x000f220008000800 */
[----:B------:R-:W-:Y:S01]  /*3190*/  R2UR UR15, R2 ;  /* 0x00000000020f72ca */ /* 0x000fe200000e0000 */
[----:B------:R-:W-:Y:S01]  /*31a0*/  IMAD.MOV.U32 R10, RZ, RZ, RZ ;  /* 0x000000ffff0a7224 */ /* 0x000fe200078e00ff */
[----:B------:R-:W-:Y:S01]  /*31b0*/  UMOV UR18, URZ ;  /* 0x000000ff00127c82 */ /* 0x000fe20008000000 */
[----:B------:R-:W-:Y:S01]  /*31c0*/  UMOV UR10, URZ ;  /* 0x000000ff000a7c82 */ /* 0x000fe20008000000 */
[----:B--2---:R-:W-:Y:S01]  /*31d0*/  ULEA UR13, UR4, UR13, 0x18 ;  /* 0x0000000d040d7291 */ /* 0x004fe2000f8ec0ff */
[----:B------:R-:W-:Y:S01]  /*31e0*/  UMOV UR20, 0x0 ;  /* 0x0000000000147882 */ /* 0x000fe20000000000 */
[----:B------:R-:W-:-:S02]  /*31f0*/  UMOV UR21, 0x4400010 ;  /* 0x0440001000157882 */ /* 0x000fc40000000000 */
[----:B------:R-:W-:Y:S02]  /*3200*/  UIADD3 UR6, UPT, UPT, UR13, 0x6400, URZ ;  /* 0x000064000d067890 */ /* 0x000fe4000fffe0ff */
[----:B------:R-:W-:Y:S02]  /*3210*/  UIADD3 UR7, UPT, UPT, UR13, 0x8400, URZ ;  /* 0x000084000d077890 */ /* 0x000fe4000fffe0ff */
[----:B---3--:R-:W-:Y:S01]  /*3220*/  UIADD3 UR5, UPT, UPT, UR5, 0x1f, URZ ;  /* 0x0000001f05057890 */ /* 0x008fe2000fffe0ff */
[----:B-1----:R-:W1:Y:S01]  /*3230*/  LDS R0, [UR13+0x140] ;  /* 0x0001400dff007984 */ /* 0x002e620008000800 */
[----:B------:R-:W-:Y:S02]  /*3240*/  USHF.R.U32.HI UR6, URZ, 0x4, UR6 ;  /* 0x00000004ff067899 */ /* 0x000fe40008011606 */
[----:B------:R-:W-:Y:S02]  /*3250*/  USHF.R.S32.HI UR4, URZ, 0x1f, UR5 ;  /* 0x0000001fff047899 */ /* 0x000fe40008011405 */
[----:B------:R-:W-:-:S02]  /*3260*/  ULOP3.LUT UR6, UR6, 0x3fff, URZ, 0xc0, !UPT ;  /* 0x00003fff06067892 */ /* 0x000fc4000f8ec0ff */
[----:B------:R-:W-:Y:S02]  /*3270*/  ULEA.HI UR4, UR4, UR5, URZ, 0x5 ;  /* 0x0000000504047291 */ /* 0x000fe4000f8f28ff */
[----:B------:R-:W-:Y:S02]  /*3280*/  USHF.R.U32.HI UR5, URZ, 0x4, UR7 ;  /* 0x00000004ff057899 */ /* 0x000fe40008011607 */
[----:B------:R-:W-:Y:S02]  /*3290*/  USHF.R.S32.HI UR22, URZ, 0x5, UR4 ;  /* 0x00000005ff167899 */ /* 0x000fe40008011404 */
[----:B------:R-:W-:Y:S02]  /*32a0*/  ULOP3.LUT UR5, UR5, 0x3fff, URZ, 0xc0, !UPT ;  /* 0x00003fff05057892 */ /* 0x000fe4000f8ec0ff */
[----:B------:R-:W-:Y:S02]  /*32b0*/  UISETP.LT.AND UP0, UPT, UR22, 0x1, UPT ;  /* 0x000000011600788c */ /* 0x000fe4000bf01270 */
[----:B------:R-:W-:-:S02]  /*32c0*/  ULOP3.LUT UR16, UR6, 0x10000, URZ, 0xfc, !UPT ;  /* 0x0001000006107892 */ /* 0x000fc4000f8efcff */
[----:B------:R-:W-:Y:S02]  /*32d0*/  USEL UR23, UR22, 0x1, !UP0 ;  /* 0x0000000116177887 */ /* 0x000fe4000c000000 */
[----:B------:R-:W-:Y:S02]  /*32e0*/  ULOP3.LUT UR17, UR5, 0x10000, URZ, 0xfc, !UPT ;  /* 0x0001000005117892 */ /* 0x000fe4000f8efcff */
[----:B------:R-:W-:Y:S02]  /*32f0*/  UIADD3 UR23, UPT, UPT, -UR23, URZ, URZ ;  /* 0x000000ff17177290 */ /* 0x000fe4000fffe1ff */
[----:B----4-:R-:W-:Y:S01]  /*3300*/  UISETP.GE.AND UP4, UPT, UR8, 0x1, UPT ;  /* 0x000000010800788c */ /* 0x010fe2000bf86270 */
[----:B-1----:R-:W-:-:S15]  /*3310*/  R2UR UR24, R0 ;  /* 0x00000000001872ca */ /* 0x002fde00000e0000 */
.L_x_66:
[----:B------:R-:W-:Y:S02]  /*3320*/  LEA R0, R10, UR13, 0x3 ;  /* 0x0000000d0a007c11 */ /* 0x000fe4000f8e18ff */
[----:B------:R-:W-:Y:S02]  /*3330*/  SHF.L.U32 R5, R9, 0x1f, RZ ;  /* 0x0000001f09057819 */ /* 0x000fe400000006ff */
[----:B------:R-:W-:Y:S01]  /*3340*/  PLOP3.LUT P0, PT, PT, PT, UP4, 0x80, 0x8 ;  /* 0x000000000008781c */ /* 0x000fe20003f0f048 */
[----:B------:R-:W-:Y:S01]  /*3350*/  VIADD R3, R0, 0xa0 ;  /* 0x000000a000037836 */ /* 0x000fe20000000000 */
[----:B-1----:R-:W1:Y:S02]  /*3360*/  SYNCS.PHASECHK.TRANS64.TRYWAIT P1, [R0+URZ+0x90], R5 ;  /* 0x00009005000075a7 */ /* 0x002e6400080211ff */
[----:B-1-3--:R-:W-:Y:S09]  /*3370*/  @!P1 BRA `(.L_x_60) ;  /* 0x0000006400849947 */ /* 0x00aff20003800000 */
.L_x_147:
[----:B------:R-:W-:Y:S01]  /*3380*/  LEA R4, R10, UR13, 0x4 ;  /* 0x0000000d0a047c11 */ /* 0x000fe2000f8e20ff */
[----:B------:R-:W-:Y:S01]  /*3390*/  @UP4 ULEA UR4, UR10, UR13, 0x3 ;  /* 0x0000000d0a044291 */ /* 0x000fe2000f8e18ff */
[----:B------:R-:W-:Y:S01]  /*33a0*/  PLOP3.LUT P2, PT, PT, PT, PT, 0x80, 0x8 ;  /* 0x000000000008781c */ /* 0x000fe20003f4f070 */
[----:B------:R-:W-:Y:S01]  /*33b0*/  ULEA UR19, UR18, UR13, 0x3 ;  /* 0x0000000d12137291 */ /* 0x000fe2000f8e18ff */
[----:B------:R-:W-:Y:S02]  /*33c0*/  PRMT R3, RZ, 0x654, R3 ;  /* 0x00000654ff037816 */ /* 0x000fe40000000003 */
[----:B-1----:R-:W1:Y:S01]  /*33d0*/  LDS.128 R4, [R4+0x120] ;  /* 0x0001200004047984 */ /* 0x002e620000000c00 */
[----:B------:R-:W-:Y:S02]  /*33e0*/  @P0 SHF.L.U32 R2, R8, 0x1f, RZ ;  /* 0x0000001f08020819 */ /* 0x000fe400000006ff */
[----:B------:R-:W-:Y:S01]  /*33f0*/  SHF.L.U32 R0, R11, 0x1f, RZ ;  /* 0x0000001f0b007819 */ /* 0x000fe200000006ff */
[----:B------:R-:W-:Y:S01]  /*3400*/  @!PT LDS RZ, [RZ] ;  /* 0x00000000fffff984 */ /* 0x000fe20000000800 */
[----:B------:R-:W-:Y:S01]  /*3410*/  @!PT LDS RZ, [RZ] ;  /* 0x00000000fffff984 */ /* 0x000fe20000000800 */
[----:B------:R-:W-:Y:S01]  /*3420*/  @!PT LDS RZ, [RZ] ;  /* 0x00000000fffff984 */ /* 0x000fe20000000800 */
[----:B------:R-:W-:Y:S01]  /*3430*/  @!PT LDS RZ, [RZ] ;  /* 0x00000000fffff984 */ /* 0x000fe20000000800 */
[----:B------:R2:W-:Y:S06]  /*3440*/  MEMBAR.ALL.CTA ;  /* 0x0000000000007992 */ /* 0x0005ec0000008000 */
[----:B--2---:R-:W2:Y:S02]  /*3450*/  FENCE.VIEW.ASYNC.S ;  /* 0x00000000000073c6 */ /* 0x004ea40000000000 */
[----:B--2---:R2:W-:Y:S01]  /*3460*/  SYNCS.ARRIVE.TRANS64.RED.A1T0 RZ, [R3+URZ], RZ ;  /* 0x000000ff03ff79a7 */ /* 0x0045e200081004ff */
[----:B------:R2:W3:Y:S01]  /*3470*/  @P0 SYNCS.PHASECHK.TRANS64.TRYWAIT P2, [UR4], R2 ;  /* 0x00000002ff0005a7 */ /* 0x0004e20008041104 */
[----:B-1----:R-:W-:Y:S01]  /*3480*/  LOP3.LUT P1, RZ, R6, 0x1, RZ, 0xc0, !PT ;  /* 0x0000000106ff7812 */ /* 0x002fe2000782c0ff */
[----:B------:R-:W1:Y:S02]  /*3490*/  SYNCS.PHASECHK.TRANS64.TRYWAIT P0, [UR19+0xd0], R0 ;  /* 0x0000d000ff0075a7 */ /* 0x000e640008001113 */
[----:B-123--:R-:W-:Y:S10]  /*34a0*/  @!P0 BRA `(.L_x_61) ;  /* 0x00000064004c8947 */ /* 0x00eff40003800000 */
.L_x_149:
[----:B------:R-:W-:Y:S01]  /*34b0*/  IADD3 R10, PT, PT, R10, 0x1, RZ ;  /* 0x000000010a0a7810 */ /* 0x000fe20007ffe0ff */
[----:B------:R-:W-:Y:S06]  /*34c0*/  BRA.U !UP4, `(.L_x_62) ;  /* 0x000000010ca07547 */ /* 0x000fec000b800000 */
[----:B------:R-:W-:Y:S02]  /*34d0*/  ULEA.HI UR4, UR18, UR18, URZ, 0x1 ;  /* 0x0000001212047291 */ /* 0x000fe4000f8f08ff */
[----:B------:R-:W-:Y:S02]  /*34e0*/  UPLOP3.LUT UP2, UPT, UPT, UPT, UPT, 0x40, 0x4 ;  /* 0x000000000004789c */ /* 0x000fe40003f4e870 */
[----:B------:R-:W-:Y:S02]  /*34f0*/  USHF.L.U32 UR5, UR4, 0x7, URZ ;  /* 0x0000000704057899 */ /* 0x000fe400080006ff */
[----:B------:R-:W-:Y:S02]  /*3500*/  ULOP3.LUT UR14, UR4, 0xffe, URZ, 0xc0, !UPT ;  /* 0x00000ffe040e7892 */ /* 0x000fe4000f8ec0ff */
[----:B------:R-:W-:Y:S02]  /*3510*/  ULOP3.LUT UR4, UR5, 0xffffff00, URZ, 0xc0, !UPT ;  /* 0xffffff0005047892 */ /* 0x000fe4000f8ec0ff */
[----:B------:R-:W-:-:S02]  /*3520*/  UIADD3 UR14, UPT, UPT, -UR14, UR18, URZ ;  /* 0x000000120e0e7290 */ /* 0x000fc4000fffe1ff */
[----:B------:R-:W-:Y:S01]  /*3530*/  UIADD3 UR4, UPT, UPT, UR24, UR4, URZ ;  /* 0x0000000418047290 */ /* 0x000fe2000fffe0ff */
[----:B------:R-:W-:Y:S01]  /*3540*/  UMOV UR12, UR23 ;  /* 0x00000017000c7c82 */ /* 0x000fe20008000000 */
[----:B------:R-:W-:Y:S02]  /*3550*/  UMOV UR11, UR22 ;  /* 0x00000016000b7c82 */ /* 0x000fe40008000000 */
[----:B------:R-:W-:Y:S01]  /*3560*/  ULEA UR14, UR14, UR4, 0x14 ;  /* 0x000000040e0e7291 */ /* 0x000fe2000f8ea0ff */
[----:B------:R-:W-:-:S11]  /*3570*/  UMOV UR5, UR10 ;  /* 0x0000000a00057c82 */ /* 0x000fd60008000000 */
.L_x_65:
[----:B------:R-:W-:Y:S02]  /*3580*/  UIADD3 UR12, UPT, UPT, UR12, 0x1, URZ ;  /* 0x000000010c0c7890 */ /* 0x000fe4000fffe0ff */
[----:B--2---:R-:W-:Y:S02]  /*3590*/  ULEA UR6, UR5, UR13, 0x3 ;  /* 0x0000000d05067291 */ /* 0x004fe4000f8e18ff */
[----:B------:R-:W-:Y:S01]  /*35a0*/  UISETP.NE.AND UP3, UPT, UR12, URZ, UPT ;  /* 0x000000ff0c00728c */ /* 0x000fe2000bf65270 */
[----:B---3--:R-:W-:Y:S10]  /*35b0*/  @P2 BRA `(.L_x_63) ;  /* 0x00000000000c2947 */ /* 0x008ff40003800000 */
[----:B-1----:R-:W-:Y:S04]  /*35c0*/  SHF.L.U32 R3, R8, 0x1f, RZ ;  /* 0x0000001f08037819 */ /* 0x002fe800000006ff */
[----:B------:R-:W1:Y:S02]  /*35d0*/  SYNCS.PHASECHK.TRANS64.TRYWAIT P0, [UR6], R3 ;  /* 0x00000003ff0075a7 */ /* 0x000e640008001106 */
[----:B-1----:R-:W-:Y:S05]  /*35e0*/  @!P0 BRA `(.L_x_64) ;  /* 0x0000006400148947 */ /* 0x002fea0003800000 */
.L_x_63:
[----:B------:R-:W-:Y:S01]  /*35f0*/  UISETP.NE.AND UP0, UPT, UR11, 0x1, UPT ;  /* 0x000000010b00788c */ /* 0x000fe2000bf05270 */
[----:B------:R-:W-:Y:S01]  /*3600*/  PLOP3.LUT P2, PT, PT, PT, PT, 0x80, 0x8 ;  /* 0x000000000008781c */ /* 0x000fe20003f4f070 */
[----:B------:R-:W-:Y:S02]  /*3610*/  UIADD3 UR4, UPT, UPT, UR5, 0x1, URZ ;  /* 0x0000000105047890 */ /* 0x000fe4000fffe0ff */
[----:B------:R-:W-:Y:S02]  /*3620*/  ULEA UR8, UR5, UR17, 0x9 ;  /* 0x0000001105087291 */ /* 0x000fe4000f8e48ff */
[----:B------:R-:W-:Y:S01]  /*3630*/  UISETP.NE.AND UP1, UPT, UR4, 0x4, UPT ;  /* 0x000000040400788c */ /* 0x000fe2000bf25270 */
[----:B------:R-:W-:Y:S01]  /*3640*/  PLOP3.LUT P0, PT, PT, PT, UP0, 0x80, 0x8 ;  /* 0x000000000008781c */ /* 0x000fe20003f0f008 */
[----:B------:R-:W-:Y:S02]  /*3650*/  UIADD3 UR11, UPT, UPT, UR11, -0x1, URZ ;  /* 0xffffffff0b0b7890 */ /* 0x000fe4000fffe0ff */
[----:B------:R-:W-:Y:S02]  /*3660*/  USEL UR7, URZ, 0x1, UP1 ;  /* 0x00000001ff077887 */ /* 0x000fe40008800000 */
[----:B------:R-:W-:Y:S01]  /*3670*/  USEL UR10, UR4, URZ, UP1 ;  /* 0x000000ff040a7287 */ /* 0x000fe20008800000 */
[----:B------:R-:W-:Y:S03]  /*3680*/  UMOV UR9, 0xc0004010 ;  /* 0xc000401000097882 */ /* 0x000fe60000000000 */
[----:B------:R-:W-:Y:S01]  /*3690*/  @UP0 ULEA UR4, UR10, UR13, 0x3 ;  /* 0x0000000d0a040291 */ /* 0x000fe2000f8e18ff */
[----:B------:R-:W-:Y:S01]  /*36a0*/  LOP3.LUT R8, R8, UR7, RZ, 0x3c, !PT ;  /* 0x0000000708087c12 */ /* 0x000fe2000f8e3cff */
[----:B------:R-:W-:Y:S03]  /*36b0*/  UMOV UR7, 0xc0004010 ;  /* 0xc000401000077882 */ /* 0x000fe60000000000 */
[----:B-1----:R-:W-:Y:S04]  /*36c0*/  @P0 SHF.L.U32 R0, R8, 0x1f, RZ ;  /* 0x0000001f08000819 */ /* 0x002fe800000006ff */
[----:B------:R2:W3:Y:S01]  /*36d0*/  @P0 SYNCS.PHASECHK.TRANS64.TRYWAIT P2, [UR4], R0 ;  /* 0x00000000ff0005a7 */ /* 0x0004e20008041104 */
[----:B------:R-:W-:Y:S02]  /*36e0*/  UIADD3 UR4, UPT, UPT, UR6, 0x20, URZ ;  /* 0x0000002006047890 */ /* 0x000fe4000fffe0ff */
[----:B------:R-:W-:Y:S03]  /*36f0*/  ULEA UR6, UR5, UR16, 0x7 ;  /* 0x0000001005067291 */ /* 0x000fe6000f8e38ff */
[----:B------:R-:W-:Y:S06]  /*3700*/  UMOV UR5, UR10 ;  /* 0x0000000a00057c82 */ /* 0x000fec0008000000 */
[----:B------:R2:W-:Y:S01]  /*3710*/  UTCQMMA gdesc[UR6], gdesc[UR8], tmem[UR14], tmem[UR20], idesc[UR21], UP2 ;  /* 0x00ff1408060075ea */ /* 0x0005e2000900030e */
[----:B------:R-:W-:Y:S01]  /*3720*/  UPLOP3.LUT UP2, UPT, UPT, UPT, UPT, 0x80, 0x8 ;  /* 0x000000000008789c */ /* 0x000fe20003f4f070 */
[----:B------:R2:W-:Y:S01]  /*3730*/  UTCBAR.MULTICAST [UR4], URZ, UR15 ;  /* 0x000000ff040073e9 */ /* 0x0005e2000800080f */
[----:B------:R-:W-:Y:S09]  /*3740*/  BRA.U UP3, `(.L_x_65) ;  /* 0xfffffffd038c7547 */ /* 0x000ff2000b83ffff */
.L_x_62:
[----:B--2---:R-:W-:Y:S01]  /*3750*/  UIADD3 UR4, UPT, UPT, UR18, 0x1, URZ ;  /* 0x0000000112047890 */ /* 0x004fe2000fffe0ff */
[C---:B------:R-:W-:Y:S01]  /*3760*/  ISETP.NE.AND P0, PT, R10.reuse, 0x2, PT ;  /* 0x000000020a00780c */ /* 0x040fe20003f05270 */
[----:B------:R-:W-:Y:S02]  /*3770*/  UIADD3 UR5, UPT, UPT, UR19, 0xb0, URZ ;  /* 0x000000b013057890 */ /* 0x000fe4000fffe0ff */
[----:B------:R-:W-:Y:S01]  /*3780*/  UISETP.NE.AND UP0, UPT, UR4, 0x4, UPT ;  /* 0x000000040400788c */ /* 0x000fe2000bf05270 */
[----:B-1----:R-:W-:Y:S02]  /*3790*/  SEL R0, RZ, 0x1, P0 ;  /* 0x00000001ff007807 */ /* 0x002fe40000000000 */
[----:B------:R-:W-:Y:S01]  /*37a0*/  SEL R10, R10, RZ, P0 ;  /* 0x000000ff0a0a7207 */ /* 0x000fe20000000000 */
[----:B------:R-:W-:Y:S01]  /*37b0*/  USEL UR6, URZ, 0x1, UP0 ;  /* 0x00000001ff067887 */ /* 0x000fe20008000000 */
[----:B------:R-:W-:Y:S01]  /*37c0*/  LOP3.LUT R9, R9, R0, RZ, 0x3c, !PT ;  /* 0x0000000009097212 */ /* 0x000fe200078e3cff */
[----:B------:R-:W-:Y:S01]  /*37d0*/  USEL UR18, UR4, URZ, UP0 ;  /* 0x000000ff04127287 */ /* 0x000fe20008000000 */
[----:B------:R1:W-:Y:S03]  /*37e0*/  UTCBAR [UR5], URZ ;  /* 0x000000ff050073e9 */ /* 0x0003e600080000ff */
[----:B------:R-:W-:Y:S01]  /*37f0*/  LOP3.LUT R11, R11, UR6, RZ, 0x3c, !PT ;  /* 0x000000060b0b7c12 */ /* 0x000fe2000f8e3cff */
[----:B------:R-:W-:Y:S07]  /*3800*/  @P1 BRA `(.L_x_66) ;  /* 0xfffffff800c41947 */ /* 0x000fee000383ffff */
[----:B------:R-:W2:Y:S01]  /*3810*/  S2UR UR8, SR_CgaCtaId ;  /* 0x00000000000879c3 */ /* 0x000ea20000008800 */
[----:B------:R-:W-:Y:S01]  /*3820*/  ELECT P0, URZ, PT ;  /* 0x0000000000ff782f */ /* 0x000fe20003800000 */
[----:B------:R-:W-:Y:S01]  /*3830*/  IMAD.MOV.U32 R0, RZ, RZ, 0x1 ;  /* 0x00000001ff007424 */ /* 0x000fe200078e00ff */
[----:B------:R-:W-:Y:S01]  /*3840*/  UIADD3 UR13, UPT, UPT, UR13, 0xd0, URZ ;  /* 0x000000d00d0d7890 */ /* 0x000fe2000fffe0ff */
[----:B------:R-:W-:Y:S01]  /*3850*/  SHF.L.U32 R3, R11, 0x1f, RZ ;  /* 0x0000001f0b037819 */ /* 0x000fe200000006ff */
[----:B------:R-:W-:-:S03]  /*3860*/  UMOV UR4, 0x40 ;  /* 0x0000004000047882 */ /* 0x000fc60000000000 */
[----:B------:R-:W-:Y:S01]  /*3870*/  UVIRTCOUNT.DEALLOC.SMPOOL 0x80 ;  /* 0x000000800000784c */ /* 0x000fe20000000000 */
[----:B--2---:R-:W-:Y:S02]  /*3880*/  ULEA UR8, UR8, UR4, 0x18 ;  /* 0x0000000408087291 */ /* 0x004fe4000f8ec0ff */
[----:B------:R-:W-:-:S07]  /*3890*/  ULEA UR4, UR18, UR13, 0x3 ;  /* 0x0000000d12047291 */ /* 0x000fce000f8e18ff */
[----:B------:R2:W-:Y:S02]  /*38a0*/  @P0 STS.U8 [UR8+0x1c], R0 ;  /* 0x00001c00ff000988 */ /* 0x0005e40008000008 */
[----:B------:R-:W4:Y:S02]  /*38b0*/  SYNCS.PHASECHK.TRANS64.TRYWAIT P0, [UR4], R3 ;  /* 0x00000003ff0075a7 */ /* 0x000f240008001104 */
[----:B--2-4-:R-:W-:Y:S05]  /*38c0*/  @!P0 BRA `(.L_x_67) ;  /* 0x0000006000748947 */ /* 0x014fea0003800000 */
.L_x_152:
[----:B------:R-:W-:-:S04]  /*38d0*/  UIADD3 UR4, UPT, UPT, UR18, 0x1, URZ ;  /* 0x0000000112047890 */ /* 0x000fc8000fffe0ff */
[----:B------:R-:W-:-:S04]  /*38e0*/  UISETP.NE.AND UP0, UPT, UR4, 0x4, UPT ;  /* 0x000000040400788c */ /* 0x000fc8000bf05270 */
[----:B------:R-:W-:Y:S02]  /*38f0*/  USEL UR6, URZ, 0x1, UP0 ;  /* 0x00000001ff067887 */ /* 0x000fe40008000000 */
[----:B------:R-:W-:-:S04]  /*3900*/  USEL UR4, UR4, URZ, UP0 ;  /* 0x000000ff04047287 */ /* 0x000fc80008000000 */
[----:B-1----:R-:W-:Y:S01]  /*3910*/  ULEA UR5, UR4, UR13, 0x3 ;  /* 0x0000000d04057291 */ /* 0x002fe2000f8e18ff */
[----:B------:R-:W-:-:S04]  /*3920*/  LOP3.LUT R2, R11, UR6, RZ, 0x3c, !PT ;  /* 0x000000060b027c12 */ /* 0x000fc8000f8e3cff */
[----:B--2---:R-:W-:-:S04]  /*3930*/  SHF.L.U32 R3, R2, 0x1f, RZ ;  /* 0x0000001f02037819 */ /* 0x004fc800000006ff */
[----:B------:R-:W1:Y:S02]  /*3940*/  SYNCS.PHASECHK.TRANS64.TRYWAIT P0, [UR5], R3 ;  /* 0x00000003ff0075a7 */ /* 0x000e640008001105 */
[----:B-1----:R-:W-:Y:S05]  /*3950*/  @!P0 BRA `(.L_x_68) ;  /* 0x0000006000688947 */ /* 0x002fea0003800000 */
.L_x_154:
        /* <DEDUP_REMOVED lines=9> */
.L_x_156:
[----:B------:R-:W-:-:S04]  /*39f0*/  UIADD3 UR4, UPT, UPT, UR4, 0x1, URZ ;  /* 0x0000000104047890 */ /* 0x000fc8000fffe0ff */
[----:B------:R-:W-:-:S04]  /*3a00*/  UISETP.NE.AND UP0, UPT, UR4, 0x4, UPT ;  /* 0x000000040400788c */ /* 0x000fc8000bf05270 */
[----:B------:R-:W-:Y:S02]  /*3a10*/  USEL UR5, URZ, 0x1, UP0 ;  /* 0x00000001ff057887 */ /* 0x000fe40008000000 */
[----:B------:R-:W-:-:S04]  /*3a20*/  USEL UR4, UR4, URZ, UP0 ;  /* 0x000000ff04047287 */ /* 0x000fc80008000000 */
[----:B------:R-:W-:Y:S01]  /*3a30*/  ULEA UR4, UR4, UR13, 0x3 ;  /* 0x0000000d04047291 */ /* 0x000fe2000f8e18ff */
[----:B-1----:R-:W-:-:S04]  /*3a40*/  LOP3.LUT R3, R2, UR5, RZ, 0x3c, !PT ;  /* 0x0000000502037c12 */ /* 0x002fc8000f8e3cff */
[----:B------:R-:W-:-:S04]  /*3a50*/  SHF.L.U32 R3, R3, 0x1f, RZ ;  /* 0x0000001f03037819 */ /* 0x000fc800000006ff */
[----:B------:R-:W1:Y:S02]  /*3a60*/  SYNCS.PHASECHK.TRANS64.TRYWAIT P0, [UR4], R3 ;  /* 0x00000003ff0075a7 */ /* 0x000e640008001104 */
[----:B-1----:R-:W-:Y:S05]  /*3a70*/  @!P0 BRA `(.L_x_70) ;  /* 0x0000006000508947 */ /* 0x002fea0003800000 */
.L_x_158:
[----:B------:R-:W-:Y:S01]  /*3a80*/  NOP ;  /* 0x0000000000007918 */ /* 0x000fe20000000000 */
[----:B-1----:R-:W1:Y:S01]  /*3a90*/  LDS R0, [UR8+0x14] ;  /* 0x00001408ff007984 */ /* 0x002e620008000800 */
[----:B------:R-:W-:Y:S01]  /*3aa0*/  ULOP3.LUT UR4, UR24, 0xffff, URZ, 0xc0, !UPT ;  /* 0x0000ffff18047892 */ /* 0x000fe2000f8ec0ff */
[----:B------:R-:W-:Y:S01]  /*3ab0*/  UMOV UR5, 0xffff ;  /* 0x0000ffff00057882 */ /* 0x000fe20000000000 */
[----:B------:R-:W-:Y:S02]  /*3ac0*/  UMOV UR6, 0x1 ;  /* 0x0000000100067882 */ /* 0x000fe40000000000 */
[----:B------:R-:W-:-:S04]  /*3ad0*/  USHF.R.U32.HI UR4, URZ, 0x5, UR4 ;  /* 0x00000005ff047899 */ /* 0x000fc80008011604 */
[----:B------:R-:W-:Y:S02]  /*3ae0*/  USHF.L.U32 UR5, UR5, UR4, URZ ;  /* 0x0000000405057299 */ /* 0x000fe400080006ff */
[----:B------:R-:W-:-:S04]  /*3af0*/  USHF.L.U32 UR4, UR6, UR4, URZ ;  /* 0x0000000406047299 */ /* 0x000fc800080006ff */
[----:B-1----:R-:W-:-:S04]  /*3b00*/  LOP3.LUT R0, R0, UR5, RZ, 0xc0, !PT ;  /* 0x0000000500007c12 */ /* 0x002fc8000f8ec0ff */
[----:B------:R-:W-:-:S13]  /*3b10*/  ISETP.NE.AND P0, PT, R0, UR5, PT ;  /* 0x0000000500007c0c */ /* 0x000fda000bf05270 */
[----:B------:R-:W-:Y:S05]  /*3b20*/  @P0 BRA `(.L_x_71) ;  /* 0x0000000000580947 */ /* 0x000fea0003800000 */
[----:B------:R-:W1:Y:S02]  /*3b30*/  LDS R0, [UR8+0x18] ;  /* 0x00001808ff007984 */ /* 0x000e640008000800 */
[----:B-1----:R-:W-:-:S04]  /*3b40*/  LOP3.LUT R0, R0, UR4, RZ, 0xc0, !PT ;  /* 0x0000000400007c12 */ /* 0x002fc8000f8ec0ff */
[----:B------:R-:W-:-:S13]  /*3b50*/  ISETP.NE.AND P0, PT, R0, UR4, PT ;  /* 0x0000000400007c0c */ /* 0x000fda000bf05270 */
[----:B------:R-:W-:Y:S05]  /*3b60*/  @P0 BRA `(.L_x_72) ;  /* 0x00000000003c0947 */ /* 0x000fea0003800000 */
[----:B------:R-:W1:Y:S01]  /*3b70*/  S2R R2, SR_LANEID ;  /* 0x0000000000027919 */ /* 0x000e620000000000 */
[----:B------:R-:W-:Y:S01]  /*3b80*/  ULOP3.LUT UR5, URZ, UR5, URZ, 0x33, !UPT ;  /* 0x00000005ff057292 */ /* 0x000fe2000f8e33ff */
[----:B------:R-:W-:Y:S01]  /*3b90*/  LOP3.LUT R4, RZ, UR4, RZ, 0x33, !PT ;  /* 0x00000004ff047c12 */ /* 0x000fe2000f8e33ff */
[----:B------:R-:W-:Y:S02]  /*3ba0*/  VOTEU.ANY UR4, UPT, PT ;  /* 0x0000000000047886 */ /* 0x000fe400038e0100 */
[----:B------:R-:W-:Y:S01]  /*3bb0*/  UFLO.U32 UR4, UR4 ;  /* 0x00000004000472bd */ /* 0x000fe200080e0000 */
[----:B------:R-:W2:Y:S01]  /*3bc0*/  REDUX UR6, R4 ;  /* 0x00000000040673c4 */ /* 0x000ea20000000000 */
[----:B------:R-:W-:-:S06]  /*3bd0*/  IMAD.U32 R0, RZ, RZ, UR5 ;  /* 0x00000005ff007e24 */ /* 0x000fcc000f8e00ff */
[----:B------:R4:W-:Y:S01]  /*3be0*/  UTCATOMSWS.AND URZ, UR5 ;  /* 0x0000000500ff79e3 */ /* 0x0009e20008000000 */
[----:B------:R-:W3:Y:S01]  /*3bf0*/  REDUX UR7, R0 ;  /* 0x00000000000773c4 */ /* 0x000ee20000000000 */
[----:B-1----:R-:W-:Y:S01]  /*3c00*/  ISETP.EQ.U32.AND P0, PT, R2, UR4, PT ;  /* 0x0000000402007c0c */ /* 0x002fe2000bf02070 */
[----:B--2---:R-:W-:Y:S01]  /*3c10*/  IMAD.U32 R2, RZ, RZ, UR6 ;  /* 0x00000006ff027e24 */ /* 0x004fe2000f8e00ff */
[----:B---3--:R-:W-:-:S11]  /*3c20*/  MOV R3, UR7 ;  /* 0x0000000700037c02 */ /* 0x008fd60008000f00 */
[----:B------:R4:W-:Y:S04]  /*3c30*/  @P0 ATOMS.AND RZ, [UR8+0x14], R3 ;  /* 0x00001403ffff098c */ /* 0x0009e8000a800008 */
[----:B------:R4:W-:Y:S01]  /*3c40*/  @P0 ATOMS.AND RZ, [UR8+0x18], R2 ;  /* 0x00001802ffff098c */ /* 0x0009e2000a800008 */
[----:B------:R-:W-:Y:S05]  /*3c50*/  BRA `(.L_x_73) ;  /* 0x0000000000147947 */ /* 0x000fea0003800000 */
.L_x_72:
[----:B------:R-:W-:Y:S02]  /*3c60*/  MOV R2, 0x3c80 ;  /* 0x00003c8000027802 */ /* 0x000fe40000000f00 */
[----:B---3-5:R-:W-:Y:S05]  /*3c70*/  CALL.REL.NOINC `($__internal_0_$__cuda_sm10x_tcgen05_guardrail_trap_col_being_dealloced_not_returned_by_alloc) ;  /* 0x0000006400347944 */ /* 0x028fea0003c00000 */
[----:B------:R-:W-:Y:S05]  /*3c80*/  BRA `(.L_x_73) ;  /* 0x0000000000087947 */ /* 0x000fea0003800000 */
.L_x_71:
[----:B------:R-:W-:Y:S02]  /*3c90*/  MOV R2, 0x3cb0 ;  /* 0x00003cb000027802 */ /* 0x000fe40000000f00 */
[----:B---3-5:R-:W-:Y:S05]  /*3ca0*/  CALL.REL.NOINC `($__internal_2_$__cuda_sm10x_tcgen05_guardrail_trap_unallocated_columns_being_dealloced) ;  /* 0x0000006400407944 */ /* 0x028fea0003c00000 */
.L_x_73:
[----:B------:R-:W-:Y:S01]  /*3cb0*/  NOP ;  /* 0x0000000000007918 */ /* 0x000fe20000000000 */
[----:B----4-:R-:W-:Y:S05]  /*3cc0*/  EXIT ;  /* 0x000000000000794d */ /* 0x010fea0003800000 */
.L_x_55:
[----:B------:R-:W-:-:S09]  /*3cd0*/  UISETP.NE.OR UP0, UPT, UR17, 0x3, !UP3 ;  /* 0x000000031100788c */ /* 0x000fd2000df05670 */
[----:B------:R-:W-:Y:S05]  /*3ce0*/  BRA.U UP0, `(.L_x_74) ;  /* 0x0000001100587547 */ /* 0x000fea000b800000 */
[----:B------:R-:W1:Y:S01]  /*3cf0*/  S2UR UR10, SR_CgaCtaId ;  /* 0x00000000000a79c3 */ /* 0x000e620000008800 */
[----:B------:R-:W2:Y:S01]  /*3d00*/  LDCU UR31, c[0x0][0x370] ;  /* 0x00006e00ff1f77ac */ /* 0x000ea20008000800 */
[----:B------:R-:W-:Y:S02]  /*3d10*/  HFMA2 R13, -RZ, RZ, 0, 0 ;  /* 0x00000000ff0d7431 */ /* 0x000fe400000001ff */
[----:B------:R-:W-:Y:S01]  /*3d20*/  IMAD.MOV.U32 R15, RZ, RZ, 0x1 ;  /* 0x00000001ff0f7424 */ /* 0x000fe200078e00ff */
[----:B------:R-:W-:Y:S01]  /*3d30*/  MOV R7, 0x1000 ;  /* 0x0000100000077802 */ /* 0x000fe20000000f00 */
[----:B------:R-:W2:Y:S01]  /*3d40*/  LDCU.128 UR44, c[0x0][0xb10] ;  /* 0x00016200ff2c77ac */ /* 0x000ea20008000c00 */
[----:B------:R-:W-:Y:S01]  /*3d50*/  IMAD.MOV.U32 R14, RZ, RZ, RZ ;  /* 0x000000ffff0e7224 */ /* 0x000fe200078e00ff */
[----:B------:R-:W3:Y:S01]  /*3d60*/  LDC.64 R16, c[0x0][0x348] ;  /* 0x0000d200ff107b82 */ /* 0x000ee20000000a00 */
[----:B------:R-:W4:Y:S01]  /*3d70*/  LDCU UR30, c[0x0][0x374] ;  /* 0x00006e80ff1e77ac */ /* 0x000f220008000800 */
[----:B------:R-:W1:Y:S06]  /*3d80*/  LDCU UR15, c[0x0][0xb0c] ;  /* 0x00016180ff0f77ac */ /* 0x000e6c0008000800 */
[----:B------:R-:W3:Y:S01]  /*3d90*/  LDC.64 R2, c[0x0][0x888] ;  /* 0x00022200ff027b82 */ /* 0x000ee20000000a00 */
[----:B------:R-:W3:Y:S01]  /*3da0*/  LDCU UR49, c[0x0][0xb20] ;  /* 0x00016400ff3177ac */ /* 0x000ee20008000800 */
[----:B------:R-:W3:Y:S06]  /*3db0*/  LDCU UR4, c[0x0][0xb30] ;  /* 0x00016600ff0477ac */ /* 0x000eec0008000800 */
[----:B------:R-:W3:Y:S01]  /*3dc0*/  LDC.64 R4, c[0x0][0x890] ;  /* 0x00022400ff047b82 */ /* 0x000ee20000000a00 */
[----:B------:R-:W-:Y:S01]  /*3dd0*/  UMOV UR21, 0x400 ;  /* 0x0000040000157882 */ /* 0x000fe20000000000 */
[----:B--2---:R-:W-:-:S02]  /*3de0*/  UIMAD.WIDE.U32 UR6, UR31, UR44, URZ ;  /* 0x0000002c1f0672a5 */ /* 0x004fc4000f8e00ff */
[----:B----4-:R-:W-:Y:S02]  /*3df0*/  UIMAD.WIDE.U32 UR8, UR30, UR47, URZ ;  /* 0x0000002f1e0872a5 */ /* 0x010fe4000f8e00ff */
[----:B-1----:R-:W-:Y:S02]  /*3e00*/  ULEA UR21, UR10, UR21, 0x18 ;  /* 0x000000150a157291 */ /* 0x002fe4000f8ec0ff */
[----:B------:R-:W-:Y:S02]  /*3e10*/  UPLOP3.LUT UP3, UPT, UPT, UPT, UPT, 0x40, 0x4 ;  /* 0x000000000004789c */ /* 0x000fe40003f6e870 */
[----:B------:R-:W-:Y:S02]  /*3e20*/  UIADD3 UR37, UPT, UPT, UR21, 0x58, URZ ;  /* 0x0000005815257890 */ /* 0x000fe4000fffe0ff */
[----:B------:R-:W-:Y:S02]  /*3e30*/  UIADD3 UR33, UPT, UPT, UR21, 0x40, URZ ;  /* 0x0000004015217890 */ /* 0x000fe4000fffe0ff */
[----:B------:R-:W-:-:S02]  /*3e40*/  UIADD3 UR25, UPT, UPT, UR21, 0x48, URZ ;  /* 0x0000004815197890 */ /* 0x000fc4000fffe0ff */
[----:B------:R-:W-:Y:S01]  /*3e50*/  UIADD3 UR17, UPT, UPT, UR21, 0x50, URZ ;  /* 0x0000005015117890 */ /* 0x000fe2000fffe0ff */
[----:B------:R-:W-:Y:S01]  /*3e60*/  UMOV UR6, UR7 ;  /* 0x0000000700067c82 */ /* 0x000fe20008000000 */
[----:B------:R-:W-:Y:S01]  /*3e70*/  UMOV UR41, UR9 ;  /* 0x0000000900297c82 */ /* 0x000fe20008000000 */
[----:B------:R-:W-:Y:S02]  /*3e80*/  UISETP.GE.AND UP0, UPT, UR42, 0x1, UPT ;  /* 0x000000012a00788c */ /* 0x000fe4000bf06270 */
[----:B------:R-:W-:Y:S01]  /*3e90*/  UISETP.NE.AND UP4, UPT, UR42, 0x1, UPT ;  /* 0x000000012a00788c */ /* 0x000fe2000bf85270 */
[----:B------:R-:W1:Y:S01]  /*3ea0*/  LDCU.64 UR22, c[0x0][0xb28] ;  /* 0x00016500ff1677ac */ /* 0x000e620008000a00 */
[----:B------:R-:W-:Y:S02]  /*3eb0*/  UISETP.NE.AND UP6, UPT, UR15, 0x1, UPT ;  /* 0x000000010f00788c */ /* 0x000fe4000bfc5270 */
[----:B------:R-:W-:Y:S02]  /*3ec0*/  UISETP.NE.AND UP5, UPT, UR46, 0x1, UPT ;  /* 0x000000012e00788c */ /* 0x000fe4000bfa5270 */
[----:B------:R-:W-:-:S02]  /*3ed0*/  UPRMT UR37, UR10, 0x654, UR37 ;  /* 0x000006540a257896 */ /* 0x000fc40008000025 */
[----:B------:R-:W-:Y:S02]  /*3ee0*/  USHF.R.U32.HI UR43, URZ, UR45, UR6 ;  /* 0x0000002dff2b7299 */ /* 0x000fe40008011606 */
[----:B------:R-:W-:Y:S02]  /*3ef0*/  UPRMT UR40, UR10, 0x654, UR33 ;  /* 0x000006540a287896 */ /* 0x000fe40008000021 */
[----:B------:R-:W-:Y:S02]  /*3f00*/  UPRMT UR39, UR10, 0x654, UR25 ;  /* 0x000006540a277896 */ /* 0x000fe40008000019 */
[----:B------:R-:W-:Y:S02]  /*3f10*/  UPRMT UR38, UR10, 0x654, UR17 ;  /* 0x000006540a267896 */ /* 0x000fe40008000011 */
[----:B---3--:R-:W-:Y:S02]  /*3f20*/  USHF.R.U32.HI UR41, URZ, UR49, UR41 ;  /* 0x00000031ff297299 */ /* 0x008fe40008011629 */
[----:B------:R-:W-:-:S11]  /*3f30*/  UISETP.NE.AND UP2, UPT, UR4, 0x1, UPT ;  /* 0x000000010400788c */ /* 0x000fd6000bf45270 */
.L_x_85:
[C---:B------:R-:W-:Y:S02]  /*3f40*/  LEA R12, R14.reuse, UR21, 0x3 ;  /* 0x000000150e0c7c11 */ /* 0x040fe4000f8e18ff */
[----:B------:R-:W-:Y:S02]  /*3f50*/  SHF.L.U32 R9, R13, 0x1f, RZ ;  /* 0x0000001f0d097819 */ /* 0x000fe400000006ff */
[----:B------:R-:W-:Y:S02]  /*3f60*/  LEA R10, R14, UR21, 0x4 ;  /* 0x000000150e0a7c11 */ /* 0x000fe4000f8e20ff */
[----:B--2---:R-:W2:Y:S02]  /*3f70*/  SYNCS.PHASECHK.TRANS64.TRYWAIT P0, [R12+URZ+0x90], R9 ;  /* 0x000090090c0075a7 */ /* 0x004ea400080011ff */
[----:B--2---:R-:W-:Y:S05]  /*3f80*/  @!P0 BRA `(.L_x_75) ;  /* 0x0000005c00248947 */ /* 0x004fea0003800000 */
.L_x_159:
[----:B--2---:R-:W2:Y:S01]  /*3f90*/  LDS.128 R8, [R10+0x120] ;  /* 0x000120000a087984 */ /* 0x004ea20000000c00 */
[----:B------:R-:W-:Y:S01]  /*3fa0*/  UISETP.GE.AND UP0, UPT, UR42, 0x1, UPT ;  /* 0x000000012a00788c */ /* 0x000fe2000bf06270 */
[----:B------:R-:W-:Y:S01]  /*3fb0*/  @!PT LDS RZ, [RZ] ;  /* 0x00000000fffff984 */ /* 0x000fe20000000800 */
[----:B------:R-:W-:Y:S01]  /*3fc0*/  @!PT LDS RZ, [RZ] ;  /* 0x00000000fffff984 */ /* 0x000fe20000000800 */
[----:B------:R-:W-:Y:S01]  /*3fd0*/  @!PT LDS RZ, [RZ] ;  /* 0x00000000fffff984 */ /* 0x000fe20000000800 */
[----:B------:R-:W-:Y:S01]  /*3fe0*/  @!PT LDS RZ, [RZ] ;  /* 0x00000000fffff984 */ /* 0x000fe20000000800 */
[----:B------:R3:W-:Y:S06]  /*3ff0*/  MEMBAR.ALL.CTA ;  /* 0x0000000000007992 */ /* 0x0007ec0000008000 */
[----:B---3--:R-:W3:Y:S01]  /*4000*/  FENCE.VIEW.ASYNC.S ;  /* 0x00000000000073c6 */ /* 0x008ee20000000000 */
[----:B--2---:R-:W-:Y:S11]  /*4010*/  LOP3.LUT P0, RZ, R10, 0x1, RZ, 0xc0, !PT ;  /* 0x000000010aff7812 */ /* 0x004ff6000780c0ff */
[----:B------:R-:W-:Y:S02]  /*4020*/  @!UPT UIADD3 URZ, UPT, UPT, URZ, URZ, URZ ;  /* 0x000000fffffff290 */ /* 0x000fe4000fffe0ff */
[----:B---3--:R-:W-:Y:S01]  /*4030*/  VOTEU.ANY UP1, P0 ;  /* 0x0000000000ff7886 */ /* 0x008fe20000020100 */
[----:B------:R-:W-:Y:S11]  /*4040*/  PLOP3.LUT P0, PT, PT, PT, UP1, 0x80, 0x8 ;  /* 0x000000000008781c */ /* 0x000ff60003f0f018 */
[----:B------:R-:W-:Y:S02]  /*4050*/  @!UPT UIADD3 URZ, UPT, UPT, URZ, URZ, URZ ;  /* 0x000000fffffff290 */ /* 0x000fe4000fffe0ff */
[----:B------:R-:W-:Y:S02]  /*4060*/  @P0 SHF.R.U32.HI R0, RZ, 0x10, R9 ;  /* 0x00000010ff000819 */ /* 0x000fe40000011609 */
[----:B------:R-:W-:Y:S02]  /*4070*/  @P0 MOV R6, R8 ;  /* 0x0000000800060202 */ /* 0x000fe40000000f00 */
[----:B------:R-:W-:Y:S01]  /*4080*/  @P0 R2UR UR4, R0 ;  /* 0x00000000000402ca */ /* 0x000fe200000e0000 */
[----:B------:R-:W-:Y:S01]  /*4090*/  VIADD R0, R12, 0xa0 ;  /* 0x000000a00c007836 */ /* 0x000fe20000000000 */
[----:B------:R-:W-:Y:S02]  /*40a0*/  @P0 LOP3.LUT R8, R9, 0xffff, RZ, 0xc0, !PT ;  /* 0x0000ffff09080812 */ /* 0x000fe400078ec0ff */
[----:B------:R-:W-:Y:S02]  /*40b0*/  @P0 R2UR UR6, R6 ;  /* 0x00000000060602ca */ /* 0x000fe400000e0000 */
[----:B------:R-:W-:Y:S02]  /*40c0*/  PRMT R0, RZ, 0x654, R0 ;  /* 0x00000654ff007816 */ /* 0x000fe40000000000 */
[----:B------:R-:W-:Y:S02]  /*40d0*/  @P0 R2UR UR5, R8 ;  /* 0x00000000080502ca */ /* 0x000fe400000e0000 */
[----:B------:R2:W-:Y:S03]  /*40e0*/  SYNCS.ARRIVE.TRANS64.RED.A1T0 RZ, [R0+URZ], RZ ;  /* 0x000000ff00ff79a7 */ /* 0x0005e600081004ff */
[----:B------:R-:W-:Y:S04]  /*40f0*/  @UP1 UMOV UR29, UR4 ;  /* 0x00000004001d1c82 */ /* 0x000fe80008000000 */
[----:B------:R-:W-:Y:S04]  /*4100*/  @UP1 UMOV UR14, UR6 ;  /* 0x00000006000e1c82 */ /* 0x000fe80008000000 */
[----:B------:R-:W-:Y:S01]  /*4110*/  @UP1 UMOV UR13, UR5 ;  /* 0x00000005000d1c82 */ /* 0x000fe20008000000 */
[----:B------:R-:W-:Y:S05]  /*4120*/  BRA.U !UP0, `(.L_x_76) ;  /* 0x0000000108a47547 */ /* 0x000fea000b800000 */
[----:B------:R-:W-:Y:S02]  /*4130*/  UIMAD.WIDE.U32 UR18, UR13, UR47, URZ ;  /* 0x0000002f0d1272a5 */ /* 0x000fe4000f8e00ff */
[----:B------:R-:W-:Y:S02]  /*4140*/  UIMAD.WIDE.U32 UR26, UR14, UR44, URZ ;  /* 0x0000002c0e1a72a5 */ /* 0x000fe4000f8e00ff */
[----:B------:R-:W-:Y:S02]  /*4150*/  USEL UR4, UR30, UR41, !UP5 ;  /* 0x000000291e047287 */ /* 0x000fe4000e800000 */
[----:B------:R-:W-:Y:S02]  /*4160*/  USEL UR7, UR31, UR43, !UP6 ;  /* 0x0000002b1f077287 */ /* 0x000fe4000f000000 */
[----:B-1----:R-:W-:Y:S02]  /*4170*/  UIMAD.WIDE.U32 UR8, UR4, UR22, URZ ;  /* 0x00000016040872a5 */ /* 0x002fe4000f8e00ff */
[----:B------:R-:W-:Y:S01]  /*4180*/  UIMAD.WIDE.U32 UR10, UR7, UR22, URZ ;  /* 0x00000016070a72a5 */ /* 0x000fe2000f8e00ff */
[----:B------:R-:W-:Y:S02]  /*4190*/  UMOV UR5, UR19 ;  /* 0x0000001300057c82 */ /* 0x000fe40008000000 */
[----:B------:R-:W-:Y:S03]  /*41a0*/  USHF.R.U32.HI UR6, URZ, UR49, UR5 ;  /* 0x00000031ff067299 */ /* 0x000fe60008011605 */
[----:B------:R-:W-:Y:S01]  /*41b0*/  UMOV UR5, UR27 ;  /* 0x0000001b00057c82 */ /* 0x000fe20008000000 */
[----:B------:R-:W-:Y:S02]  /*41c0*/  USEL UR6, UR13, UR6, !UP5 ;  /* 0x000000060d067287 */ /* 0x000fe4000e800000 */
[----:B------:R-:W-:Y:S03]  /*41d0*/  USHF.R.U32.HI UR12, URZ, UR45, UR5 ;  /* 0x0000002dff0c7299 */ /* 0x000fe60008011605 */
[----:B------:R-:W-:Y:S02]  /*41e0*/  UMOV UR5, UR9 ;  /* 0x0000000900057c82 */ /* 0x000fe40008000000 */
[----:B------:R-:W-:Y:S03]  /*41f0*/  @UP4 USHF.R.U32.HI UR4, URZ, UR23, UR5 ;  /* 0x00000017ff044299 */ /* 0x000fe60008011605 */
[----:B------:R-:W-:Y:S01]  /*4200*/  UMOV UR5, UR11 ;  /* 0x0000000b00057c82 */ /* 0x000fe20008000000 */
[----:B------:R-:W-:Y:S02]  /*4210*/  UIMAD UR4, UR42, UR4, URZ ;  /* 0x000000042a0472a4 */ /* 0x000fe4000f8e02ff */
[----:B------:R-:W-:Y:S02]  /*4220*/  @UP4 USHF.R.U32.HI UR7, URZ, UR23, UR5 ;  /* 0x00000017ff074299 */ /* 0x000fe40008011605 */
[----:B------:R-:W-:Y:S02]  /*4230*/  UIMAD.WIDE.U32 UR10, UR6, UR22, URZ ;  /* 0x00000016060a72a5 */ /* 0x000fe4000f8e00ff */
[----:B------:R-:W-:Y:S02]  /*4240*/  USEL UR5, UR14, UR12, !UP6 ;  /* 0x0000000c0e057287 */ /* 0x000fe4000f000000 */
[----:B------:R-:W-:Y:S02]  /*4250*/  UIMAD UR8, UR42, UR7, URZ ;  /* 0x000000072a0872a4 */ /* 0x000fe4000f8e02ff */
[----:B------:R-:W-:Y:S03]  /*4260*/  UISETP.GE.AND UP0, UPT, UR6, UR4, UPT ;  /* 0x000000040600728c */ /* 0x000fe6000bf06270 */
[----:B------:R-:W-:Y:S01]  /*4270*/  UMOV UR4, UR11 ;  /* 0x0000000b00047c82 */ /* 0x000fe20008000000 */
[----:B------:R-:W-:Y:S02]  /*4280*/  UISETP.GE.OR UP0, UPT, UR5, UR8, UP0 ;  /* 0x000000080500728c */ /* 0x000fe40008706670 */
[----:B------:R-:W-:Y:S02]  /*4290*/  USHF.R.U32.HI UR4, URZ, UR23, UR4 ;  /* 0x00000017ff047299 */ /* 0x000fe40008011604 */
[----:B------:R-:W-:Y:S02]  /*42a0*/  UIMAD.WIDE.U32 UR8, UR5, UR22, URZ ;  /* 0x00000016050872a5 */ /* 0x000fe4000f8e00ff */
[----:B------:R-:W-:Y:S04]  /*42b0*/  USEL UR10, UR6, UR4, !UP4 ;  /* 0x00000004060a7287 */ /* 0x000fe8000e000000 */
[----:B------:R-:W-:Y:S01]  /*42c0*/  UIADD3 UR11, UPT, UPT, -UR10, URZ, URZ ;  /* 0x000000ff0a0b7290 */ /* 0x000fe2000fffe1ff */
[----:B------:R-:W-:Y:S02]  /*42d0*/  @!UP0 UMOV UR4, UR9 ;  /* 0x0000000900048c82 */ /* 0x000fe40008000000 */
[----:B------:R-:W-:Y:S02]  /*42e0*/  @!UP0 USHF.R.U32.HI UR4, URZ, UR23, UR4 ;  /* 0x00000017ff048299 */ /* 0x000fe40008011604 */
[----:B------:R-:W-:Y:S02]  /*42f0*/  UIMAD UR8, UR42, UR11, UR6 ;  /* 0x0000000b2a0872a4 */ /* 0x000fe4000f8e0206 */
[----:B------:R-:W-:Y:S04]  /*4300*/  @!UP0 USEL UR4, UR5, UR4, !UP4 ;  /* 0x0000000405048287 */ /* 0x000fe8000e000000 */
[----:B------:R-:W-:Y:S02]  /*4310*/  @!UP0 UIMAD UR8, UR7, UR8, UR4 ;  /* 0x00000008070882a4 */ /* 0x000fe4000f8e0204 */
[----:B------:R-:W-:Y:S02]  /*4320*/  @!UP0 UIADD3 UR9, UPT, UPT, UR10, -UR4, URZ ;  /* 0x800000040a098290 */ /* 0x000fe4000fffe0ff */
[----:B------:R-:W-:Y:S02]  /*4330*/  UIADD3 UR4, UPT, UPT, -UR5, URZ, URZ ;  /* 0x000000ff05047290 */ /* 0x000fe4000fffe1ff */
[----:B------:R-:W-:Y:S02]  /*4340*/  UIADD3 UR7, UPT, UPT, -UR6, URZ, URZ ;  /* 0x000000ff06077290 */ /* 0x000fe4000fffe1ff */
[----:B------:R-:W-:Y:S02]  /*4350*/  @!UP0 UIMAD UR6, UR9, UR42, UR5 ;  /* 0x0000002a090682a4 */ /* 0x000fe4000f8e0205 */
[----:B------:R-:W-:Y:S02]  /*4360*/  UIMAD UR14, UR15, UR4, UR14 ;  /* 0x000000040f0e72a4 */ /* 0x000fe4000f8e020e */
[----:B------:R-:W-:Y:S01]  /*4370*/  UIMAD UR13, UR46, UR7, UR13 ;  /* 0x000000072e0d72a4 */ /* 0x000fe2000f8e020d */
[----:B------:R-:W-:Y:S02]  /*4380*/  @!UP0 UMOV UR5, UR8 ;  /* 0x0000000800058c82 */ /* 0x000fe40008000000 */
[----:B------:R-:W-:Y:S02]  /*4390*/  UIMAD UR14, UR5, UR15, UR14 ;  /* 0x0000000f050e72a4 */ /* 0x000fe4000f8e020e */
[----:B------:R-:W-:Y:S11]  /*43a0*/  UIMAD UR13, UR6, UR46, UR13 ;  /* 0x0000002e060d72a4 */ /* 0x000ff6000f8e020d */
[----:B------:R-:W-:Y:S01]  /*43b0*/  @!UPT UIADD3 URZ, UPT, UPT, URZ, URZ, URZ ;  /* 0x000000fffffff290 */ /* 0x000fe2000fffe0ff */
.L_x_76:
[----:B------:R-:W3:Y:S01]  /*43c0*/  @!UP2 LDCU.128 UR8, c[0x0][0xb10] ;  /* 0x00016200ff08a7ac */ /* 0x000ee20008000c00 */
[C---:B------:R-:W-:Y:S02]  /*43d0*/  ISETP.NE.U32.AND P1, PT, R4.reuse, RZ, PT ;  /* 0x000000ff0400720c */ /* 0x040fe40003f25070 */
[----:B------:R-:W-:Y:S02]  /*43e0*/  ISETP.NE.U32.AND P0, PT, R4, RZ, PT ;  /* 0x000000ff0400720c */ /* 0x000fe40003f05070 */
[C---:B------:R-:W-:Y:S02]  /*43f0*/  ISETP.NE.AND.EX P1, PT, R5.reuse, RZ, PT, P1 ;  /* 0x000000ff0500720c */ /* 0x040fe40003f25310 */
[----:B------:R-:W-:Y:S01]  /*4400*/  ISETP.NE.AND.EX P0, PT, R5, RZ, PT, P0 ;  /* 0x000000ff0500720c */ /* 0x000fe20003f05300 */
[----:B------:R-:W4:Y:S01]  /*4410*/  @!UP2 LDCU UR5, c[0x0][0xb0c] ;  /* 0x00016180ff05a7ac */ /* 0x000f220008000800 */
[----:B------:R-:W-:Y:S01]  /*4420*/  SHF.L.U32 R9, R15, 0x1f, RZ ;  /* 0x0000001f0f097819 */ /* 0x000fe200000006ff */
[----:B------:R-:W-:Y:S02]  /*4430*/  USHF.L.U32 UR35, UR16, 0x6, URZ ;  /* 0x0000000610237899 */ /* 0x000fe400080006ff */
[----:B------:R-:W-:Y:S02]  /*4440*/  USHF.L.U32 UR34, UR20, 0x8, URZ ;  /* 0x0000000814227899 */ /* 0x000fe400080006ff */
[----:B---3--:R-:W-:Y:S07]  /*4450*/  UIMAD.WIDE.U32 UR6, UR14, UR8, URZ ;  /* 0x000000080e0672a5 */ /* 0x008fee000f8e00ff */
[----:B------:R-:W-:Y:S01]  /*4460*/  @!UP2 UMOV UR4, UR7 ;  /* 0x000000070004ac82 */ /* 0x000fe20008000000 */
[----:B----4-:R-:W-:Y:S02]  /*4470*/  @!UP2 UISETP.NE.AND UP0, UPT, UR5, 0x1, UPT ;  /* 0x000000010500a88c */ /* 0x010fe4000bf05270 */
[----:B------:R-:W-:Y:S02]  /*4480*/  @!UP2 USHF.R.U32.HI UR4, URZ, UR9, UR4 ;  /* 0x00000009ff04a299 */ /* 0x000fe40008011604 */
[----:B------:R-:W-:Y:S02]  /*4490*/  UIMAD.WIDE.U32 UR6, UR13, UR11, URZ ;  /* 0x0000000b0d0672a5 */ /* 0x000fe4000f8e00ff */
[----:B------:R-:W-:Y:S02]  /*44a0*/  @!UP2 USEL UR8, UR14, UR4, !UP0 ;  /* 0x000000040e08a287 */ /* 0x000fe4000c000000 */
[----:B------:R-:W-:Y:S03]  /*44b0*/  @!UP2 UISETP.NE.AND UP0, UPT, UR10, 0x1, UPT ;  /* 0x000000010a00a88c */ /* 0x000fe6000bf05270 */
[----:B------:R-:W-:Y:S02]  /*44c0*/  @!UP2 UMOV UR6, UR7 ;  /* 0x000000070006ac82 */ /* 0x000fe40008000000 */
[----:B------:R-:W3:Y:S02]  /*44d0*/  @!UP2 LDCU UR4, c[0x0][0xb20] ;  /* 0x00016400ff04a7ac */ /* 0x000ee40008000800 */
[----:B---3--:R-:W-:Y:S04]  /*44e0*/  @!UP2 USHF.R.U32.HI UR6, URZ, UR4, UR6 ;  /* 0x00000004ff06a299 */ /* 0x008fe80008011606 */
[----:B------:R-:W-:Y:S04]  /*44f0*/  @!UP2 USEL UR6, UR13, UR6, !UP0 ;  /* 0x000000060d06a287 */ /* 0x000fe8000c000000 */
[----:B------:R-:W-:Y:S02]  /*4500*/  @!UP2 UIADD3 UR4, UPT, UPT, -UR8, UR6, URZ ;  /* 0x000000060804a290 */ /* 0x000fe4000fffe1ff */
[----:B------:R-:W-:Y:S02]  /*4510*/  @!UP2 UIADD3 UR6, UPT, UPT, UR8, -UR6, URZ ;  /* 0x800000060806a290 */ /* 0x000fe4000fffe0ff */
[----:B------:R-:W-:Y:S02]  /*4520*/  @!UP2 UIMAD UR14, UR4, UR5, UR14 ;  /* 0x00000005040ea2a4 */ /* 0x000fe4000f8e020e */
[----:B------:R-:W-:Y:S01]  /*4530*/  @!UP2 UIMAD UR13, UR6, UR10, UR13 ;  /* 0x0000000a060da2a4 */ /* 0x000fe2000f8e020d */
[----:B------:R-:W-:Y:S11]  /*4540*/  BRA.U UP3, `(.L_x_77) ;  /* 0x0000000103107547 */ /* 0x000ff6000b800000 */
[----:B--2---:R-:W-:Y:S04]  /*4550*/  MOV R0, UR48 ;  /* 0x0000003000007c02 */ /* 0x004fe80008000f00 */
[----:B------:R-:W-:Y:S04]  /*4560*/  SHF.L.U32 R11, R0, 0x1f, RZ ;  /* 0x0000001f000b7819 */ /* 0x000fe800000006ff */
[----:B------:R-:W2:Y:S02]  /*4570*/  SYNCS.PHASECHK.TRANS64.TRYWAIT P2, [UR21+0x88], R11 ;  /* 0x0000880bff0075a7 */ /* 0x000ea40008041115 */
[----:B--2---:R-:W-:Y:S05]  /*4580*/  @!P2 BRA `(.L_x_78) ;  /* 0x0000005400b8a947 */ /* 0x004fea0003800000 */
.L_x_77:
[----:B------:R-:W-:Y:S05]  /*4590*/  @!P1 BRA `(.L_x_79) ;  /* 0x0000000000309947 */ /* 0x000fea0003800000 */
[----:B------:R-:W-:Y:S01]  /*45a0*/  ISETP.NE.U32.AND P1, PT, R2, RZ, PT ;  /* 0x000000ff0200720c */ /* 0x000fe20003f25070 */
[----:B------:R-:W3:Y:S01]  /*45b0*/  LDCU.64 UR4, c[0x0][0x358] ;  /* 0x00006b00ff0477ac */ /* 0x000ee20008000a00 */
[----:B------:R-:W-:Y:S02]  /*45c0*/  IMAD.MOV.U32 R85, RZ, RZ, 0x1 ;  /* 0x00000001ff557424 */ /* 0x000fe400078e00ff */
[----:B------:R-:W-:Y:S11]  /*45d0*/  ISETP.NE.AND.EX P1, PT, R3, RZ, PT, P1 ;  /* 0x000000ff0300720c */ /* 0x000ff60003f25310 */
[----:B------:R-:W-:Y:S02]  /*45e0*/  @!UPT UIADD3 URZ, UPT, UPT, URZ, URZ, URZ ;  /* 0x000000fffffff290 */ /* 0x000fe4000fffe0ff */
[----:B--2---:R-:W2:Y:S01]  /*45f0*/  @P1 LDC.64 R10, c[0x0][0x888] ;  /* 0x00022200ff0a1b82 */ /* 0x004ea20000000a00 */
[----:B------:R-:W-:Y:S04]  /*4600*/  @P1 IMAD R0, R4, UR36, RZ ;  /* 0x0000002404001c24 */ /* 0x000fe8000f8e02ff */
[----:B--2---:R-:W-:Y:S04]  /*4610*/  @P1 IMAD.WIDE R10, R0, 0x4, R10 ;  /* 0x00000004000a1825 */ /* 0x004fe800078e020a */
[----:B------:R-:W-:Y:S01]  /*4620*/  HFMA2 R0, -RZ, RZ, 0, 5.9604644775390625e-08 ;  /* 0x00000001ff007431 */ /* 0x000fe200000001ff */
[----:B---3-5:R3:W5:Y:S04]  /*4630*/  @P1 LDG.E R41, desc[UR4][R10.64] ;  /* 0x000000040a291981 */ /* 0x028768000c1e1900 */
[----:B------:R-:W-:Y:S01]  /*4640*/  @!P1 PRMT R85, R0, 0x7610, R85 ;  /* 0x0000761000559816 */ /* 0x000fe20000000055 */
[----:B---3--:R-:W4:Y:S06]  /*4650*/  @!P1 LDC R41, c[0x0][0x880] ;  /* 0x00022000ff299b82 */ /* 0x008f2c0000000800 */
.L_x_79:
[----:B----45:R-:W-:Y:S01]  /*4660*/  @!P0 FSETP.EQ.AND P1, PT, R41, RZ, PT ;  /* 0x000000ff2900820b */ /* 0x030fe20003f22000 */
[----:B------:R-:W-:Y:S01]  /*4670*/  @!UPT UIADD3 URZ, UPT, UPT, URZ, URZ, URZ ;  /* 0x000000fffffff290 */ /* 0x000fe2000fffe0ff */
[----:B------:R-:W-:Y:S11]  /*4680*/  @!P0 BRA `(.L_x_80) ;  /* 0x0000000000188947 */ /* 0x000ff60003800000 */
[----:B------:R-:W-:Y:S02]  /*4690*/  LOP3.LUT P0, RZ, R85, 0xff, RZ, 0xc0, !PT ;  /* 0x000000ff55ff7812 */ /* 0x000fe4000780c0ff */
[----:B------:R-:W-:Y:S04]  /*46a0*/  ISETP.NE.U32.AND P1, PT, R2, RZ, PT ;  /* 0x000000ff0200720c */ /* 0x000fe80003f25070 */
[----:B------:R-:W-:Y:S04]  /*46b0*/  ISETP.NE.AND.EX P1, PT, R3, RZ, PT, P1 ;  /* 0x000000ff0300720c */ /* 0x000fe80003f25310 */
[----:B------:R-:W-:Y:S03]  /*46c0*/  PLOP3.LUT P1, PT, P1, PT, PT, 0x8, 0x80 ;  /* 0x000000000080781c */ /* 0x000fe60000f2e170 */
[----:B------:R-:W-:Y:S11]  /*46d0*/  @P0 FSETP.EQ.AND P1, PT, R41, RZ, PT ;  /* 0x000000ff2900020b */ /* 0x000ff60003f22000 */
[----:B------:R-:W-:Y:S02]  /*46e0*/  @!UPT UIADD3 URZ, UPT, UPT, URZ, URZ, URZ ;  /* 0x000000fffffff290 */ /* 0x000fe4000fffe0ff */
.L_x_80:
[----:B------:R-:W3:Y:S01]  /*46f0*/  SYNCS.PHASECHK.TRANS64.TRYWAIT P2, [UR21+0x60], R9 ;  /* 0x00006009ff0075a7 */ /* 0x000ee20008041115 */
[----:B------:R-:W-:Y:S04]  /*4700*/  ELECT P0, URZ, PT ;  /* 0x0000000000ff782f */ /* 0x000fe80003800000 */
[----:B------:R-:W-:Y:S11]  /*4710*/  PLOP3.LUT P1, PT, P1, P0, PT, 0xf2, 0x2f ;  /* 0x00000000002f781c */ /* 0x000ff60000f21e72 */
[----:B------:R-:W-:Y:S02]  /*4720*/  @!UPT UIADD3 URZ, UPT, UPT, URZ, URZ, URZ ;  /* 0x000000fffffff290 */ /* 0x000fe4000fffe0ff */
[----:B------:R-:W-:Y:S05]  /*4730*/  @!P1 IADD3 R8, P0, PT, R16, 0x580, RZ ;  /* 0x0000058010089810 */ /* 0x000fea0007f1e0ff */
[----:B------:R-:W-:Y:S01]  /*4740*/  @!P1 IMAD.X R6, RZ, RZ, R17, P0 ;  /* 0x000000ffff069224 */ /* 0x000fe200000e0611 */
[----:B---3--:R-:W-:Y:S07]  /*4750*/  @!P2 BRA `(.L_x_81) ;  /* 0x00000054005ca947 */ /* 0x008fee0003800000 */
.L_x_162:
[----:B------:R-:W-:Y:S01]  /*4760*/  @!P1 R2UR UR5, R8 ;  /* 0x00000000080592ca */ /* 0x000fe200000e0000 */
[----:B------:R-:W-:Y:S01]  /*4770*/  VOTEU.ALL UP0, P1 ;  /* 0x0000000000ff7886 */ /* 0x000fe20000800000 */
[----:B------:R-:W-:Y:S01]  /*4780*/  @!P1 R2UR UR4, R6 ;  /* 0x00000000060492ca */ /* 0x000fe200000e0000 */
[----:B--2---:R-:W-:Y:S01]  /*4790*/  @!P1 IMAD.MOV.U32 R0, RZ, RZ, 0x1000 ;  /* 0x00001000ff009424 */ /* 0x004fe200078e00ff */
[----:B------:R-:W-:Y:S01]  /*47a0*/  UMOV UR6, 0x0 ;  /* 0x0000000000067882 */ /* 0x000fe20000000000 */
[----:B------:R-:W-:Y:S01]  /*47b0*/  UMOV UR7, 0x10000000 ;  /* 0x1000000000077882 */ /* 0x000fe20000000000 */
[----:B------:R-:W-:Y:S01]  /*47c0*/  @!UP0 UIADD3 UR32, UPT, UPT, UR21, 0x200, URZ ;  /* 0x0000020015208890 */ /* 0x000fe2000fffe0ff */
[----:B------:R-:W-:Y:S01]  /*47d0*/  @!P1 IADD3 R8, P0, PT, R16, 0x580, RZ ;  /* 0x0000058010089810 */ /* 0x000fe20007f1e0ff */
[----:B------:R-:W-:Y:S04]  /*47e0*/  VOTEU.ALL UP0, P1 ;  /* 0x0000000000ff7886 */ /* 0x000fe80000800000 */
[----:B------:R-:W-:Y:S02]  /*47f0*/  @!P1 IMAD.X R6, RZ, RZ, R17, P0 ;  /* 0x000000ffff069224 */ /* 0x000fe400000e0611 */
[----:B------:R-:W-:Y:S02]  /*4800*/  IMAD.U32 R10, RZ, RZ, UR5 ;  /* 0x00000005ff0a7e24 */ /* 0x000fe4000f8e00ff */
[----:B------:R-:W-:Y:S03]  /*4810*/  IMAD.U32 R11, RZ, RZ, UR4 ;  /* 0x00000004ff0b7e24 */ /* 0x000fe6000f8e00ff */
[----:B------:R-:W-:Y:S02]  /*4820*/  @!P1 R2UR UR4, R10 ;  /* 0x000000000a0492ca */ /* 0x000fe400000e0000 */
[----:B------:R-:W-:Y:S11]  /*4830*/  @!P1 R2UR UR5, R11 ;  /* 0x000000000b0592ca */ /* 0x000ff600000e0000 */
[----:B------:R-:W-:Y:S02]  /*4840*/  @!UPT UIADD3 URZ, UPT, UPT, URZ, URZ, URZ ;  /* 0x000000fffffff290 */ /* 0x000fe4000fffe0ff */
[----:B------:R2:W-:Y:S01]  /*4850*/  @!UP0 UTMALDG.3D [UR32], [UR4], desc[UR6] ;  /* 0x00000620040085b4 */ /* 0x0005e20008011000 */
[----:B------:R2:W-:Y:S01]  /*4860*/  @!P1 SYNCS.ARRIVE.TRANS64.RED.A0TR RZ, [UR21+0x40], R0 ;  /* 0x00004000ffff99a7 */ /* 0x0005e20008300415 */
[----:B------:R-:W-:Y:S01]  /*4870*/  SYNCS.ARRIVE.TRANS64.RED.A1T0 RZ, [UR40], RZ ;  /* 0x000000ffffff79a7 */ /* 0x000fe20008100428 */
[----:B------:R-:W3:Y:S02]  /*4880*/  SYNCS.PHASECHK.TRANS64.TRYWAIT P2, [UR21+0x68], R9 ;  /* 0x00006809ff0075a7 */ /* 0x000ee40008041115 */
[----:B--23--:R-:W-:Y:S05]  /*4890*/  @!P2 BRA `(.L_x_82) ;  /* 0x000000540024a947 */ /* 0x00cfea0003800000 */
.L_x_164:
        /* <DEDUP_REMOVED lines=8> */
[----:B------:R-:W-:Y:S01]  /*4920*/  @!UP0 UIADD3 UR24, UPT, UPT, UR21, 0x1200, URZ ;  /* 0x0000120015188890 */ /* 0x000fe2000fffe0ff */
[----:B------:R-:W-:Y:S01]  /*4930*/  VOTEU.ALL UP0, P1 ;  /* 0x0000000000ff7886 */ /* 0x000fe20000800000 */
[----:B------:R-:W-:Y:S01]  /*4940*/  UMOV UR27, UR35 ;  /* 0x00000023001b7c82 */ /* 0x000fe20008000000 */
[----:B------:R-:W-:Y:S02]  /*4950*/  UMOV UR28, UR36 ;  /* 0x00000024001c7c82 */ /* 0x000fe40008000000 */
[----:B------:R-:W-:Y:S02]  /*4960*/  IMAD.U32 R10, RZ, RZ, UR5 ;  /* 0x00000005ff0a7e24 */ /* 0x000fe4000f8e00ff */
[----:B------:R-:W-:Y:S02]  /*4970*/  IMAD.U32 R11, RZ, RZ, UR4 ;  /* 0x00000004ff0b7e24 */ /* 0x000fe4000f8e00ff */
[----:B------:R-:W-:Y:S01]  /*4980*/  @!P1 IMAD.X R6, RZ, RZ, R17, P0 ;  /* 0x000000ffff069224 */ /* 0x000fe200000e0611 */
        /* <DEDUP_REMOVED lines=8> */
.L_x_166:
[----:B------:R-:W-:Y:S01]  /*4a10*/  @!P1 R2UR UR5, R8 ;  /* 0x00000000080592ca */ /* 0x000fe200000e0000 */
[----:B------:R-:W-:Y:S01]  /*4a20*/  VOTEU.ALL UP0, P1 ;  /* 0x0000000000ff7886 */ /* 0x000fe20000800000 */
[----:B------:R-:W-:Y:S01]  /*4a30*/  @!P1 R2UR UR4, R6 ;  /* 0x00000000060492ca */ /* 0x000fe200000e0000 */
[----:B--2---:R-:W-:Y:S01]  /*4a40*/  @!P1 IMAD.MOV.U32 R0, RZ, RZ, 0x1000 ;  /* 0x00001000ff009424 */ /* 0x004fe200078e00ff */
[----:B------:R-:W-:Y:S01]  /*4a50*/  UMOV UR6, 0x0 ;  /* 0x0000000000067882 */ /* 0x000fe20000000000 */
[----:B------:R-:W-:Y:S01]  /*4a60*/  UMOV UR7, 0x10000000 ;  /* 0x1000000000077882 */ /* 0x000fe20000000000 */
[----:B------:R-:W-:Y:S01]  /*4a70*/  @!UP0 UIADD3 UR18, UPT, UPT, UR34, 0x80, URZ ;  /* 0x0000008022128890 */ /* 0x000fe2000fffe0ff */
[----:B------:R-:W-:Y:S01]  /*4a80*/  VIADD R14, R14, 0x1 ;  /* 0x000000010e0e7836 */ /* 0x000fe20000000000 */
[----:B------:R-:W-:Y:S01]  /*4a90*/  @!UP0 UIADD3 UR16, UPT, UPT, UR21, 0x2200, URZ ;  /* 0x0000220015108890 */ /* 0x000fe2000fffe0ff */
[----:B------:R-:W-:Y:S01]  /*4aa0*/  VOTEU.ALL UP0, P1 ;  /* 0x0000000000ff7886 */ /* 0x000fe20000800000 */
[----:B------:R-:W-:Y:S01]  /*4ab0*/  UMOV UR19, UR35 ;  /* 0x0000002300137c82 */ /* 0x000fe20008000000 */
[----:B------:R-:W-:Y:S02]  /*4ac0*/  UMOV UR20, UR36 ;  /* 0x0000002400147c82 */ /* 0x000fe40008000000 */
        /* <DEDUP_REMOVED lines=10> */
.L_x_168:
[----:B------:R-:W-:Y:S01]  /*4b70*/  @!P1 IADD3 R6, P0, PT, R16, 0x580, RZ ;  /* 0x0000058010069810 */ /* 0x000fe20007f1e0ff */
[----:B------:R-:W-:Y:S01]  /*4b80*/  VOTEU.ALL UP0, P1 ;  /* 0x0000000000ff7886 */ /* 0x000fe20000800000 */
[----:B------:R-:W-:Y:S01]  /*4b90*/  UMOV UR6, 0x0 ;  /* 0x0000000000067882 */ /* 0x000fe20000000000 */
[----:B------:R-:W-:Y:S01]  /*4ba0*/  UMOV UR7, 0x10000000 ;  /* 0x1000000000077882 */ /* 0x000fe20000000000 */
[----:B------:R-:W-:Y:S01]  /*4bb0*/  @!P1 R2UR UR5, R6 ;  /* 0x00000000060592ca */ /* 0x000fe200000e0000 */
[----:B--2---:R-:W-:Y:S01]  /*4bc0*/  @!P1 IMAD.X R0, RZ, RZ, R17, P0 ;  /* 0x000000ffff009224 */ /* 0x004fe200000e0611 */
[----:B------:R-:W-:Y:S01]  /*4bd0*/  @!UP0 UIADD3 UR10, UPT, UPT, UR34, 0xc0, URZ ;  /* 0x000000c0220a8890 */ /* 0x000fe2000fffe0ff */
[----:B------:R-:W-:Y:S01]  /*4be0*/  R2UR UR16, R87 ;  /* 0x00000000571072ca */ /* 0x000fe200000e0000 */
[----:B------:R-:W-:Y:S01]  /*4bf0*/  @!UP0 UIADD3 UR8, UPT, UPT, UR21, 0x3200, URZ ;  /* 0x0000320015088890 */ /* 0x000fe2000fffe0ff */
[----:B------:R-:W-:Y:S01]  /*4c00*/  ISETP.NE.AND P0, PT, R14, 0x2, PT ;  /* 0x000000020e00780c */ /* 0x000fe20003f05270 */
[----:B------:R-:W-:Y:S01]  /*4c10*/  @!UP0 UIADD3 UR9, UPT, UPT, UR21, 0x58, URZ ;  /* 0x0000005815098890 */ /* 0x000fe2000fffe0ff */
[----:B------:R-:W-:Y:S01]  /*4c20*/  @!P1 R2UR UR4, R0 ;  /* 0x00000000000492ca */ /* 0x000fe200000e0000 */
[----:B------:R-:W-:Y:S01]  /*4c30*/  VOTEU.ALL UP0, P1 ;  /* 0x0000000000ff7886 */ /* 0x000fe20000800000 */
[----:B------:R-:W-:Y:S01]  /*4c40*/  UMOV UR11, UR35 ;  /* 0x00000023000b7c82 */ /* 0x000fe20008000000 */
[----:B------:R-:W-:Y:S01]  /*4c50*/  UMOV UR12, UR36 ;  /* 0x00000024000c7c82 */ /* 0x000fe20008000000 */
[----:B------:R-:W-:Y:S01]  /*4c60*/  SEL R0, RZ, 0x1, P0 ;  /* 0x00000001ff007807 */ /* 0x000fe20000000000 */
[----:B------:R-:W-:Y:S01]  /*4c70*/  UIADD3 UR20, UPT, UPT, UR13, UR59, URZ ;  /* 0x0000003b0d147290 */ /* 0x000fe2000fffe0ff */
[----:B------:R-:W-:Y:S01]  /*4c80*/  IMAD.U32 R8, RZ, RZ, UR5 ;  /* 0x00000005ff087e24 */ /* 0x000fe2000f8e00ff */
[----:B------:R-:W-:Y:S01]  /*4c90*/  LOP3.LUT R15, R15, 0x1, RZ, 0x3c, !PT ;  /* 0x000000010f0f7812 */ /* 0x000fe200078e3cff */
[----:B------:R-:W-:Y:S01]  /*4ca0*/  UPLOP3.LUT UP3, UPT, UPT, UPT, UPT, 0x80, 0x8 ;  /* 0x000000000008789c */ /* 0x000fe20003f6f070 */
[----:B------:R-:W-:Y:S01]  /*4cb0*/  LOP3.LUT R13, R13, R0, RZ, 0x3c, !PT ;  /* 0x000000000d0d7212 */ /* 0x000fe200078e3cff */
[----:B------:R-:W-:Y:S01]  /*4cc0*/  UIADD3 UR16, UPT, UPT, UR14, UR16, URZ ;  /* 0x000000100e107290 */ /* 0x000fe2000fffe0ff */
[----:B------:R-:W-:Y:S01]  /*4cd0*/  SEL R14, R14, RZ, P0 ;  /* 0x000000ff0e0e7207 */ /* 0x000fe20000000000 */
[----:B------:R-:W-:Y:S01]  /*4ce0*/  UMOV UR36, UR29 ;  /* 0x0000001d00247c82 */ /* 0x000fe20008000000 */
[----:B------:R-:W-:Y:S01]  /*4cf0*/  IMAD.U32 R9, RZ, RZ, UR4 ;  /* 0x00000004ff097e24 */ /* 0x000fe2000f8e00ff */
[----:B------:R-:W-:Y:S04]  /*4d00*/  @!P1 R2UR UR4, R8 ;  /* 0x00000000080492ca */ /* 0x000fe800000e0000 */
[----:B------:R-:W-:Y:S11]  /*4d10*/  @!P1 R2UR UR5, R9 ;  /* 0x00000000090592ca */ /* 0x000ff600000e0000 */
[----:B------:R-:W-:Y:S02]  /*4d20*/  @!UPT UIADD3 URZ, UPT, UPT, URZ, URZ, URZ ;  /* 0x000000fffffff290 */ /* 0x000fe4000fffe0ff */
[----:B------:R2:W-:Y:S01]  /*4d30*/  @!UP0 UTMALDG.3D [UR8], [UR4], desc[UR6] ;  /* 0x00000608040085b4 */ /* 0x0005e20008011000 */
[----:B------:R2:W-:Y:S01]  /*4d40*/  @!P1 SYNCS.ARRIVE.TRANS64.RED.A0TR RZ, [UR21+0x58], R7 ;  /* 0x00005807ffff99a7 */ /* 0x0005e20008300415 */
[----:B------:R-:W-:Y:S01]  /*4d50*/  SYNCS.ARRIVE.TRANS64.RED.A1T0 RZ, [UR37], RZ ;  /* 0x000000ffffff79a7 */ /* 0x000fe20008100425 */
[----:B------:R-:W-:Y:S05]  /*4d60*/  BRA.U UP1, `(.L_x_85) ;  /* 0xfffffff101747547 */ /* 0x000fea000b83ffff */
[----:B------:R-:W-:-:S04]  /*4d70*/  SHF.L.U32 R3, R15, 0x1f, RZ ;  /* 0x0000001f0f037819 */ /* 0x000fc800000006ff */
[----:B------:R-:W3:Y:S02]  /*4d80*/  SYNCS.PHASECHK.TRANS64.TRYWAIT P0, [UR21+0x60], R3 ;  /* 0x00006003ff0075a7 */ /* 0x000ee40008001115 */
[----:B---3--:R-:W-:Y:S05]  /*4d90*/  @!P0 BRA `(.L_x_86) ;  /* 0x00000050002c8947 */ /* 0x008fea0003800000 */
.L_x_170:
[----:B------:R-:W4:Y:S02]  /*4da0*/  SYNCS.PHASECHK.TRANS64.TRYWAIT P0, [UR21+0x68], R3 ;  /* 0x00006803ff0075a7 */ /* 0x000f240008001115 */
[----:B----4-:R-:W-:Y:S05]  /*4db0*/  @!P0 BRA `(.L_x_87) ;  /* 0x00000050003c8947 */ /* 0x010fea0003800000 */
.L_x_172:
[----:B------:R-:W4:Y:S02]  /*4dc0*/  SYNCS.PHASECHK.TRANS64.TRYWAIT P0, [UR21+0x70], R3 ;  /* 0x00007003ff0075a7 */ /* 0x000f240008001115 */
[----:B----4-:R-:W-:Y:S05]  /*4dd0*/  @!P0 BRA `(.L_x_88) ;  /* 0x00000050004c8947 */ /* 0x010fea0003800000 */
.L_x_174:
[----:B---3--:R-:W-:-:S07]  /*4de0*/  MOV R0, UR21 ;  /* 0x0000001500007c02 */ /* 0x008fce0008000f00 */
.L_x_89:
[----:B---3--:R-:W-:-:S04]  /*4df0*/  SHF.L.U32 R3, R15, 0x1f, RZ ;  /* 0x0000001f0f037819 */ /* 0x008fc800000006ff */
[----:B------:R3:W4:Y:S03]  /*4e00*/  SYNCS.PHASECHK.TRANS64.TRYWAIT P0, [R0+URZ+0x78], R3 ;  /* 0x00007803000075a7 */ /* 0x00072600080011ff */
[----:B----4-:R-:W-:Y:S05]  /*4e10*/  @!P0 NANOSLEEP.SYNCS 0x989680 ;  /* 0x009896800000895d */ /* 0x010fea0003900000 */
[----:B------:R-:W4:Y:S02]  /*4e20*/  @!P0 SYNCS.PHASECHK.TRANS64 P0, [R0+URZ+0x78], R3 ;  /* 0x00007803000085a7 */ /* 0x000f2400080010ff */
[----:B-12-4-:R-:W-:Y:S05]  /*4e30*/  @P0 EXIT ;  /* 0x000000000000094d */ /* 0x016fea0003800000 */
[----:B------:R-:W-:Y:S05]  /*4e40*/  BRA `(.L_x_89) ;  /* 0xfffffffc00e87947 */ /* 0x000fea000383ffff */
.L_x_74:
[----:B------:R-:W-:-:S06]  /*4e50*/  UISETP.GE.AND UP0, UPT, UR17, 0x4, UPT ;  /* 0x000000041100788c */ /* 0x000fcc000bf06270 */
[----:B------:R-:W-:-:S13]  /*4e60*/  PLOP3.LUT P0, PT, PT, PT, UP0, 0x80, 0x8 ;  /* 0x000000000008781c */ /* 0x000fda0003f0f008 */
[----:B------:R-:W-:Y:S05]  /*4e70*/  @!P0 EXIT ;  /* 0x000000000000894d */ /* 0x000fea0003800000 */
[----:B------:R-:W1:Y:S08]  /*4e80*/  S2UR UR4, SR_CgaCtaId ;  /* 0x00000000000479c3 */ /* 0x000e700000008800 */
[----:B------:R-:W-:Y:S01]  /*4e90*/  BAR.SYNC.DEFER_BLOCKING 0x6, 0xa0 ;  /* 0x0182800000007b1d */ /* 0x000fe20000010000 */
[C---:B------:R-:W-:Y:S01]  /*4ea0*/  IMAD.SHL.U32 R7, R95.reuse, 0x40, RZ ;  /* 0x000000405f077824 */ /* 0x040fe200078e00ff */
[C---:B------:R-:W-:Y:S01]  /*4eb0*/  LOP3.LUT R97, R95.reuse, 0x60, RZ, 0xc0, !PT ;  /* 0x000000605f617812 */ /* 0x040fe200078ec0ff */
[----:B------:R-:W-:-:S02]  /*4ec0*/  IMAD.SHL.U32 R4, R95, 0x20, RZ ;  /* 0x000000205f047824 */ /* 0x000fc400078e00ff */
[----:B------:R-:W-:Y:S02]  /*4ed0*/  HFMA2 R36, -RZ, RZ, 0, 0 ;  /* 0x00000000ff247431 */ /* 0x000fe400000001ff */
[----:B------:R-:W-:Y:S01]  /*4ee0*/  IMAD.SHL.U32 R6, R95, 0x2, RZ ;  /* 0x000000025f067824 */ /* 0x000fe200078e00ff */
[----:B------:R-:W-:Y:S01]  /*4ef0*/  UMOV UR44, 0x400 ;  /* 0x00000400002c7882 */ /* 0x000fe20000000000 */
[----:B------:R-:W2:Y:S01]  /*4f00*/  LDC.64 R82, c[0x0][0x8b0] ;  /* 0x00022c00ff527b82 */ /* 0x000ea20000000a00 */
[----:B------:R-:W-:Y:S01]  /*4f10*/  LOP3.LUT R5, R7, 0x180, RZ, 0xc0, !PT ;  /* 0x0000018007057812 */ /* 0x000fe200078ec0ff */
[----:B------:R-:W-:Y:S01]  /*4f20*/  IMAD.U32 R37, R95, 0x10000, RZ ;  /* 0x000100005f257824 */ /* 0x000fe200078e00ff */
[----:B------:R-:W-:Y:S01]  /*4f30*/  LOP3.LUT R4, R4, 0xc00, RZ, 0xc0, !PT ;  /* 0x00000c0004047812 */ /* 0x000fe200078ec0ff */
[----:B------:R-:W-:Y:S01]  /*4f40*/  IMAD.MOV.U32 R94, RZ, RZ, RZ ;  /* 0x000000ffff5e7224 */ /* 0x000fe200078e00ff */
[----:B------:R-:W-:Y:S01]  /*4f50*/  LOP3.LUT R6, R5, 0x20, R6, 0xf8, !PT ;  /* 0x0000002005067812 */ /* 0x000fe200078ef806 */
[----:B------:R-:W-:Y:S01]  /*4f60*/  IMAD.SHL.U32 R5, R95, 0x8, RZ ;  /* 0x000000085f057824 */ /* 0x000fe200078e00ff */
[----:B------:R-:W-:Y:S01]  /*4f70*/  LOP3.LUT R4, R4, 0x40, R7, 0xf8, !PT ;  /* 0x0000004004047812 */ /* 0x000fe200078ef807 */
[----:B------:R-:W3:Y:S01]  /*4f80*/  LDC.64 R80, c[0x0][0x8a8] ;  /* 0x00022a00ff507b82 */ /* 0x000ee20000000a00 */
[----:B------:R-:W-:Y:S01]  /*4f90*/  LOP3.LUT R37, R37, 0x600000, RZ, 0xc0, !PT ;  /* 0x0060000025257812 */ /* 0x000fe200078ec0ff */
[----:B------:R-:W-:Y:S01]  /*4fa0*/  IMAD.MOV.U32 R89, RZ, RZ, RZ ;  /* 0x000000ffff597224 */ /* 0x000fe200078e00ff */
[----:B------:R-:W-:-:S02]  /*4fb0*/  LOP3.LUT R95, R95, 0x2, RZ, 0xc0, !PT ;  /* 0x000000025f5f7812 */ /* 0x000fc400078ec0ff */
[----:B------:R-:W-:Y:S02]  /*4fc0*/  CS2R R92, SRZ ;  /* 0x00000000005c7805 */ /* 0x000fe4000001ff00 */
[----:B------:R-:W-:Y:S01]  /*4fd0*/  LOP3.LUT R5, R6, 0x30, R5, 0x78, !PT ;  /* 0x0000003006057812 */ /* 0x000fe200078e7805 */
[----:B------:R-:W4:Y:S01]  /*4fe0*/  LDCU UR57, c[0x0][0x370] ;  /* 0x00006e00ff3977ac */ /* 0x000f220008000800 */
[----:B------:R-:W-:Y:S01]  /*4ff0*/  LOP3.LUT R4, R4, 0x200, R7, 0xf8, !PT ;  /* 0x0000020004047812 */ /* 0x000fe200078ef807 */
[----:B------:R-:W-:Y:S01]  /*5000*/  IMAD.MOV R90, RZ, RZ, -R95 ;  /* 0x000000ffff5a7224 */ /* 0x000fe200078e0a5f */
[----:B------:R-:W-:Y:S01]  /*5010*/  MOV R91, RZ ;  /* 0x000000ff005b7202 */ /* 0x000fe20000000f00 */
[----:B-1----:R-:W-:Y:S01]  /*5020*/  ULEA UR44, UR4, UR44, 0x18 ;  /* 0x0000002c042c7291 */ /* 0x002fe2000f8ec0ff */
[----:B------:R-:W-:Y:S01]  /*5030*/  LOP3.LUT R84, R4, R5, RZ, 0xfc, !PT ;  /* 0x0000000504547212 */ /* 0x000fe200078efcff */
[----:B------:R-:W1:Y:S02]  /*5040*/  LDCU.64 UR62, c[0x0][0x348] ;  /* 0x00006900ff3e77ac */ /* 0x000e640008000a00 */
[----:B------:R-:W-:-:S02]  /*5050*/  UIADD3 UR4, UPT, UPT, UR44, 0x4200, URZ ;  /* 0x000042002c047890 */ /* 0x000fc4000fffe0ff */
[----:B------:R-:W-:-:S03]  /*5060*/  UIADD3 UR5, UPT, UPT, UR44, 0x200, URZ ;  /* 0x000002002c057890 */ /* 0x000fc6000fffe0ff */
[----:B------:R-:W4:Y:S01]  /*5070*/  LDS R0, [UR44+0x140] ;  /* 0x0001402cff007984 */ /* 0x000f220008000800 */
[----:B------:R-:W1:Y:S01]  /*5080*/  LDCU UR43, c[0x0][0xb0c] ;  /* 0x00016180ff2b77ac */ /* 0x000e620008000800 */
[----:B------:R-:W-:Y:S02]  /*5090*/  IMAD.U32 R96, RZ, RZ, UR4 ;  /* 0x00000004ff607e24 */ /* 0x000fe4000f8e00ff */
[----:B------:R-:W-:Y:S01]  /*50a0*/  IMAD.U32 R98, RZ, RZ, UR5 ;  /* 0x00000005ff627e24 */ /* 0x000fe2000f8e00ff */
[----:B------:R-:W1:Y:S01]  /*50b0*/  LDCU UR39, c[0x0][0xb30] ;  /* 0x00016600ff2777ac */ /* 0x000e620008000800 */
[----:B------:R-:W1:Y:S01]  /*50c0*/  LDCU.64 UR46, c[0x0][0x888] ;  /* 0x00011100ff2e77ac */ /* 0x000e620008000a00 */
[----:B------:R-:W1:Y:S01]  /*50d0*/  LDCU.64 UR40, c[0x0][0xb28] ;  /* 0x00016500ff2877ac */ /* 0x000e620008000a00 */
[----:B------:R-:W1:Y:S01]  /*50e0*/  LDCU.64 UR60, c[0x0][0x890] ;  /* 0x00011200ff3c77ac */ /* 0x000e620008000a00 */
[----:B------:R-:W1:Y:S01]  /*50f0*/  LDCU.128 UR52, c[0x0][0xb10] ;  /* 0x00016200ff3477ac */ /* 0x000e620008000c00 */
[----:B------:R-:W1:Y:S02]  /*5100*/  LDCU UR56, c[0x0][0x374] ;  /* 0x00006e80ff3877ac */ /* 0x000e640008000800 */
[----:B-1234-:R-:W-:-:S07]  /*5110*/  IMAD.IADD R37, R0, 0x1, R37 ;  /* 0x0000000100257824 */ /* 0x01efce00078e0225 */
.L_x_131:
[C---:B------:R-:W-:Y:S02]  /*5120*/  LEA R3, R89.reuse, UR44, 0x3 ;  /* 0x0000002c59037c11 */ /* 0x040fe4000f8e18ff */
[----:B------:R-:W-:Y:S02]  /*5130*/  SHF.L.U32 R0, R92, 0x1f, RZ ;  /* 0x0000001f5c007819 */ /* 0x000fe400000006ff */
[----:B------:R-:W-:Y:S02]  /*5140*/  LEA R5, R89, UR44, 0x4 ;  /* 0x0000002c59057c11 */ /* 0x000fe4000f8e20ff */
[----:B-1----:R-:W1:Y:S02]  /*5150*/  SYNCS.PHASECHK.TRANS64.TRYWAIT P0, [R3+URZ+0x90], R0 ;  /* 0x00009000030075a7 */ /* 0x002e6400080011ff */
[----:B-1----:R-:W-:Y:S05]  /*5160*/  @!P0 BRA `(.L_x_90) ;  /* 0x0000004c00808947 */ /* 0x002fea0003800000 */
.L_x_175:
        /* <DEDUP_REMOVED lines=11> */
[----:B------:R-:W-:Y:S01]  /*5220*/  PLOP3.LUT P0, PT, PT, PT, UP1, 0x80, 0x8 ;  /* 0x000000000008781c */ /* 0x000fe20003f0f018 */
[----:B------:R-:W-:Y:S11]  /*5230*/  UP2UR UR45, UPR, URZ, 0x2 ;  /* 0x00000002ff2d7883 */ /* 0x000ff60008000000 */
[----:B------:R-:W-:Y:S01]  /*5240*/  @!UPT UIADD3 URZ, UPT, UPT, URZ, URZ, URZ ;  /* 0x000000fffffff290 */ /* 0x000fe2000fffe0ff */
[----:B-1----:R-:W-:Y:S02]  /*5250*/  @P0 SHF.R.U32.HI R0, RZ, 0x10, R5 ;  /* 0x00000010ff000819 */ /* 0x002fe40000011605 */
        /* <DEDUP_REMOVED lines=12> */
[----:B------:R-:W2:Y:S01]  /*5320*/  LDCU UR12, c[0x0][0xb20] ;  /* 0x00016400ff0c77ac */ /* 0x000ea20008000800 */
[----:B------:R-:W-:Y:S02]  /*5330*/  UIMAD.WIDE.U32 UR4, UR56, UR55, URZ ;  /* 0x00000037380472a5 */ /* 0x000fe4000f8e00ff */
[----:B------:R-:W-:Y:S02]  /*5340*/  UIMAD.WIDE.U32 UR6, UR57, UR52, URZ ;  /* 0x00000034390672a5 */ /* 0x000fe4000f8e00ff */
[----:B------:R-:W-:Y:S02]  /*5350*/  UISETP.NE.AND UP0, UPT, UR54, 0x1, UPT ;  /* 0x000000013600788c */ /* 0x000fe4000bf05270 */
[----:B------:R-:W-:Y:S02]  /*5360*/  UIMAD.WIDE.U32 UR8, UR37, UR55, URZ ;  /* 0x00000037250872a5 */ /* 0x000fe4000f8e00ff */
[----:B------:R-:W-:Y:S02]  /*5370*/  UIMAD.WIDE.U32 UR10, UR38, UR52, URZ ;  /* 0x00000034260a72a5 */ /* 0x000fe4000f8e00ff */
[----:B------:R-:W-:Y:S02]  /*5380*/  UISETP.NE.AND UP1, UPT, UR43, 0x1, UPT ;  /* 0x000000012b00788c */ /* 0x000fe4000bf25270 */
[----:B------:R-:W-:Y:S01]  /*5390*/  UISETP.NE.AND UP2, UPT, UR42, 0x1, UPT ;  /* 0x000000012a00788c */ /* 0x000fe2000bf45270 */
[----:B------:R-:W-:Y:S02]  /*53a0*/  UMOV UR4, UR5 ;  /* 0x0000000500047c82 */ /* 0x000fe40008000000 */
[----:B--2---:R-:W-:Y:S03]  /*53b0*/  USHF.R.U32.HI UR5, URZ, UR12, UR4 ;  /* 0x0000000cff057299 */ /* 0x004fe60008011604 */
[----:B------:R-:W-:Y:S02]  /*53c0*/  UMOV UR4, UR7 ;  /* 0x0000000700047c82 */ /* 0x000fe40008000000 */
[----:B------:R-:W-:Y:S02]  /*53d0*/  USHF.R.U32.HI UR7, URZ, UR53, UR4 ;  /* 0x00000035ff077299 */ /* 0x000fe40008011604 */
[----:B------:R-:W-:Y:S02]  /*53e0*/  USEL UR4, UR56, UR5, !UP0 ;  /* 0x0000000538047287 */ /* 0x000fe4000c000000 */
[----:B------:R-:W-:Y:S01]  /*53f0*/  USEL UR7, UR57, UR7, !UP1 ;  /* 0x0000000739077287 */ /* 0x000fe2000c800000 */
[----:B------:R-:W-:Y:S01]  /*5400*/  UMOV UR5, UR9 ;  /* 0x0000000900057c82 */ /* 0x000fe20008000000 */
[----:B------:R-:W-:Y:S02]  /*5410*/  UIMAD.WIDE.U32 UR8, UR4, UR40, URZ ;  /* 0x00000028040872a5 */ /* 0x000fe4000f8e00ff */
[----:B------:R-:W-:Y:S03]  /*5420*/  USHF.R.U32.HI UR6, URZ, UR12, UR5 ;  /* 0x0000000cff067299 */ /* 0x000fe60008011605 */
[----:B------:R-:W-:Y:S01]  /*5430*/  UMOV UR5, UR11 ;  /* 0x0000000b00057c82 */ /* 0x000fe20008000000 */
[----:B------:R-:W-:Y:S02]  /*5440*/  UIMAD.WIDE.U32 UR10, UR7, UR40, URZ ;  /* 0x00000028070a72a5 */ /* 0x000fe4000f8e00ff */
[----:B------:R-:W-:Y:S02]  /*5450*/  USHF.R.U32.HI UR12, URZ, UR53, UR5 ;  /* 0x00000035ff0c7299 */ /* 0x000fe40008011605 */
[----:B------:R-:W-:Y:S01]  /*5460*/  USEL UR6, UR37, UR6, !UP0 ;  /* 0x0000000625067287 */ /* 0x000fe2000c000000 */
[----:B------:R-:W-:Y:S02]  /*5470*/  UMOV UR5, UR9 ;  /* 0x0000000900057c82 */ /* 0x000fe40008000000 */
[----:B------:R-:W-:Y:S01]  /*5480*/  UMOV UR10, UR11 ;  /* 0x0000000b000a7c82 */ /* 0x000fe20008000000 */
[----:B------:R-:W-:Y:S02]  /*5490*/  @UP2 USHF.R.U32.HI UR4, URZ, UR41, UR5 ;  /* 0x00000029ff042299 */ /* 0x000fe40008011605 */
[----:B------:R-:W-:Y:S02]  /*54a0*/  @UP2 USHF.R.U32.HI UR7, URZ, UR41, UR10 ;  /* 0x00000029ff072299 */ /* 0x000fe4000801160a */
[----:B------:R-:W-:Y:S02]  /*54b0*/  UIMAD UR4, UR42, UR4, URZ ;  /* 0x000000042a0472a4 */ /* 0x000fe4000f8e02ff */
        /* <DEDUP_REMOVED lines=8> */
[----:B------:R-:W-:Y:S02]  /*5540*/  USEL UR11, UR6, UR4, !UP2 ;  /* 0x00000004060b7287 */ /* 0x000fe4000d000000 */
[----:B------:R-:W-:Y:S02]  /*5550*/  UIADD3 UR8, UPT, UPT, -UR5, URZ, URZ ;  /* 0x000000ff05087290 */ /* 0x000fe4000fffe1ff */
[----:B------:R-:W-:Y:S01]  /*5560*/  UIADD3 UR10, UPT, UPT, -UR11, URZ, URZ ;  /* 0x000000ff0b0a7290 */ /* 0x000fe2000fffe1ff */
[----:B------:R-:W-:Y:S01]  /*5570*/  @!UP0 UMOV UR4, UR9 ;  /* 0x0000000900048c82 */ /* 0x000fe20008000000 */
[----:B------:R-:W-:Y:S02]  /*5580*/  UIADD3 UR9, UPT, UPT, -UR6, URZ, URZ ;  /* 0x000000ff06097290 */ /* 0x000fe4000fffe1ff */
[----:B------:R-:W-:Y:S02]  /*5590*/  @!UP0 USHF.R.U32.HI UR4, URZ, UR41, UR4 ;  /* 0x00000029ff048299 */ /* 0x000fe40008011604 */
[----:B------:R-:W-:Y:S02]  /*55a0*/  UIMAD UR10, UR42, UR10, UR6 ;  /* 0x0000000a2a0a72a4 */ /* 0x000fe4000f8e0206 */
[----:B------:R-:W-:Y:S04]  /*55b0*/  @!UP0 USEL UR4, UR5, UR4, !UP2 ;  /* 0x0000000405048287 */ /* 0x000fe8000d000000 */
[----:B------:R-:W-:Y:S02]  /*55c0*/  @!UP0 UIMAD UR10, UR7, UR10, UR4 ;  /* 0x0000000a070a82a4 */ /* 0x000fe4000f8e0204 */
[----:B------:R-:W-:Y:S02]  /*55d0*/  @!UP0 UIADD3 UR11, UPT, UPT, UR11, -UR4, URZ ;  /* 0x800000040b0b8290 */ /* 0x000fe4000fffe0ff */
[----:B------:R-:W-:Y:S02]  /*55e0*/  UIMAD UR7, UR43, UR8, UR38 ;  /* 0x000000082b0772a4 */ /* 0x000fe4000f8e0226 */
[----:B------:R-:W-:Y:S02]  /*55f0*/  @!UP0 UIMAD UR6, UR11, UR42, UR5 ;  /* 0x0000002a0b0682a4 */ /* 0x000fe4000f8e0205 */
[----:B------:R-:W-:Y:S01]  /*5600*/  UIMAD UR4, UR54, UR9, UR37 ;  /* 0x00000009360472a4 */ /* 0x000fe2000f8e0225 */
[----:B------:R-:W-:Y:S02]  /*5610*/  @!UP0 UMOV UR5, UR10 ;  /* 0x0000000a00058c82 */ /* 0x000fe40008000000 */
[----:B------:R-:W-:Y:S02]  /*5620*/  UIMAD UR38, UR5, UR43, UR7 ;  /* 0x0000002b052672a4 */ /* 0x000fe4000f8e0207 */
[----:B------:R-:W-:Y:S11]  /*5630*/  UIMAD UR37, UR6, UR54, UR4 ;  /* 0x00000036062572a4 */ /* 0x000ff6000f8e0204 */
[----:B------:R-:W-:Y:S01]  /*5640*/  @!UPT UIADD3 URZ, UPT, UPT, URZ, URZ, URZ ;  /* 0x000000fffffff290 */ /* 0x000fe2000fffe0ff */
.L_x_91:
[----:B------:R-:W-:Y:S01]  /*5650*/  UISETP.NE.AND UP0, UPT, UR39, 0x1, UPT ;  /* 0x000000012700788c */ /* 0x000fe2000bf05270 */
[----:B------:R-:W-:Y:S01]  /*5660*/  IADD3 R89, PT, PT, R89, 0x1, RZ ;  /* 0x0000000159597810 */ /* 0x000fe20007ffe0ff */
[----:B------:R-:W-:Y:S02]  /*5670*/  UIADD3 UR11, UPT, UPT, UR44, 0x200, URZ ;  /* 0x000002002c0b7890 */ /* 0x000fe4000fffe0ff */
[----:B------:R-:W-:Y:S02]  /*5680*/  USHF.L.U32 UR50, UR16, 0x6, URZ ;  /* 0x0000000610327899 */ /* 0x000fe400080006ff */
[----:B------:R-:W-:Y:S05]  /*5690*/  USHF.L.U32 UR49, UR20, 0x8, URZ ;  /* 0x0000000814317899 */ /* 0x000fea00080006ff */
[----:B------:R-:W2:Y:S01]  /*56a0*/  @!UP0 LDCU.128 UR12, c[0x0][0xb10] ;  /* 0x00016200ff0c87ac */ /* 0x000ea20008000c00 */
[----:B------:R-:W3:Y:S01]  /*56b0*/  @!UP0 LDCU UR5, c[0x0][0xb0c] ;  /* 0x00016180ff0587ac */ /* 0x000ee20008000800 */
[----:B------:R-:W4:Y:S01]  /*56c0*/  @!UP0 LDCU UR10, c[0x0][0xb20] ;  /* 0x00016400ff0a87ac */ /* 0x000f220008000800 */
[----:B--2---:R-:W-:Y:S02]  /*56d0*/  UIMAD.WIDE.U32 UR8, UR38, UR12, URZ ;  /* 0x0000000c260872a5 */ /* 0x004fe4000f8e00ff */
[----:B------:R-:W-:Y:S02]  /*56e0*/  UIMAD.WIDE.U32 UR6, UR37, UR15, URZ ;  /* 0x0000000f250672a5 */ /* 0x000fe4000f8e00ff */
[----:B------:R-:W-:Y:S03]  /*56f0*/  @!UP0 UISETP.NE.AND UP1, UPT, UR14, 0x1, UPT ;  /* 0x000000010e00888c */ /* 0x000fe6000bf25270 */
[----:B------:R-:W-:Y:S01]  /*5700*/  @!UP0 UMOV UR4, UR9 ;  /* 0x0000000900048c82 */ /* 0x000fe20008000000 */
[----:B---3--:R-:W-:Y:S02]  /*5710*/  @!UP0 UISETP.NE.AND UP2, UPT, UR5, 0x1, UPT ;  /* 0x000000010500888c */ /* 0x008fe4000bf45270 */
[----:B------:R-:W-:Y:S01]  /*5720*/  @!UP0 USHF.R.U32.HI UR4, URZ, UR13, UR4 ;  /* 0x0000000dff048299 */ /* 0x000fe20008011604 */
[----:B------:R-:W-:Y:S02]  /*5730*/  @!UP0 UMOV UR6, UR7 ;  /* 0x0000000700068c82 */ /* 0x000fe40008000000 */
[----:B----4-:R-:W-:Y:S02]  /*5740*/  @!UP0 USHF.R.U32.HI UR6, URZ, UR10, UR6 ;  /* 0x0000000aff068299 */ /* 0x010fe40008011606 */
[----:B------:R-:W-:Y:S02]  /*5750*/  @!UP0 USEL UR7, UR38, UR4, !UP2 ;  /* 0x0000000426078287 */ /* 0x000fe4000d000000 */
[----:B------:R-:W-:Y:S04]  /*5760*/  @!UP0 USEL UR6, UR37, UR6, !UP1 ;  /* 0x0000000625068287 */ /* 0x000fe8000c800000 */
[----:B------:R-:W-:Y:S02]  /*5770*/  @!UP0 UIADD3 UR4, UPT, UPT, -UR7, UR6, URZ ;  /* 0x0000000607048290 */ /* 0x000fe4000fffe1ff */
[----:B------:R-:W-:Y:S02]  /*5780*/  @!UP0 UIADD3 UR6, UPT, UPT, UR7, -UR6, URZ ;  /* 0x8000000607068290 */ /* 0x000fe4000fffe0ff */
[----:B------:R-:W-:Y:S02]  /*5790*/  @!UP0 UIMAD UR38, UR4, UR5, UR38 ;  /* 0x00000005042682a4 */ /* 0x000fe4000f8e0226 */
[----:B------:R-:W-:Y:S02]  /*57a0*/  @!UP0 UIMAD UR37, UR6, UR14, UR37 ;  /* 0x0000000e062582a4 */ /* 0x000fe4000f8e0225 */
[----:B------:R-:W-:Y:S09]  /*57b0*/  ULOP3.LUT UP0, URZ, UR11, 0x1b0, URZ, 0xc0, !UPT ;  /* 0x000001b00bff7892 */ /* 0x000ff2000f80c0ff */
[----:B------:R-:W-:Y:S05]  /*57c0*/  BRA.U !UP0, `(.L_x_92) ;  /* 0x0000000108407547 */ /* 0x000fea000b800000 */
[----:B------:R-:W2:Y:S01]  /*57d0*/  LDCU.64 UR8, c[0x4][0x88] ;  /* 0x01001100ff0877ac */ /* 0x000ea20008000a00 */
[----:B------:R-:W-:Y:S01]  /*57e0*/  MOV R3, 0x0 ;  /* 0x0000000000037802 */ /* 0x000fe20000000f00 */
[----:B------:R-:W-:Y:S02]  /*57f0*/  HFMA2 R12, -RZ, RZ, 0, 5.9604644775390625e-08 ;  /* 0x00000001ff0c7431 */ /* 0x000fe400000001ff */
[----:B------:R-:W-:Y:S02]  /*5800*/  IMAD.MOV.U32 R8, RZ, RZ, 0x70 ;  /* 0x00000070ff087424 */ /* 0x000fe400078e00ff */
[----:B------:R-:W-:Y:S01]  /*5810*/  IMAD.MOV.U32 R13, RZ, RZ, RZ ;  /* 0x000000ffff0d7224 */ /* 0x000fe200078e00ff */
[----:B------:R-:W3:Y:S01]  /*5820*/  LDCU.64 UR6, c[0x4][0x90] ;  /* 0x01001200ff0677ac */ /* 0x000ee20008000a00 */
[----:B------:R-:W4:Y:S01]  /*5830*/  LDC.64 R2, c[0x4][R3] ;  /* 0x0100000003027b82 */ /* 0x000f220000000a00 */
[----:B------:R-:W1:Y:S01]  /*5840*/  LDCU.64 UR4, c[0x4][0x8] ;  /* 0x01000100ff0477ac */ /* 0x000e620008000a00 */
[----:B--2---:R-:W-:Y:S01]  /*5850*/  MOV R5, UR9 ;  /* 0x0000000900057c02 */ /* 0x004fe20008000f00 */
[----:B------:R-:W-:Y:S01]  /*5860*/  IMAD.U32 R4, RZ, RZ, UR8 ;  /* 0x00000008ff047e24 */ /* 0x000fe2000f8e00ff */
[----:B---3--:R-:W-:Y:S01]  /*5870*/  MOV R7, UR7 ;  /* 0x0000000700077c02 */ /* 0x008fe20008000f00 */
[----:B------:R-:W-:Y:S01]  /*5880*/  IMAD.U32 R6, RZ, RZ, UR6 ;  /* 0x00000006ff067e24 */ /* 0x000fe2000f8e00ff */
[----:B-1----:R-:W-:Y:S01]  /*5890*/  MOV R11, UR5 ;  /* 0x00000005000b7c02 */ /* 0x002fe20008000f00 */
[----:B------:R-:W-:Y:S02]  /*58a0*/  IMAD.U32 R10, RZ, RZ, UR4 ;  /* 0x00000004ff0a7e24 */ /* 0x000fe4000f8e00ff */
[----:B------:R-:W-:Y:S07]  /*58b0*/  LEPC R20, `(.L_x_92) ;  /* 0x000000001014794e */ /* 0x000fee0000000000 */
[----:B----45:R-:W-:Y:S05]  /*58c0*/  CALL.ABS.NOINC R2 ;  /* 0x0000000002007343 */ /* 0x030fea0003c00000 */
.L_x_92:
[----:B------:R-:W-:Y:S01]  /*58d0*/  LOP3.LUT P0, RZ, R96, 0x1b0, RZ, 0xc0, !PT ;  /* 0x000001b060ff7812 */ /* 0x000fe2000780c0ff */
[----:B------:R-:W-:Y:S11]  /*58e0*/  BSSY.RECONVERGENT B6, `(.L_x_93) ;  /* 0x0000013000067945 */ /* 0x000ff60003800200 */
[----:B------:R-:W-:Y:S01]  /*58f0*/  @!UPT UIADD3 URZ, UPT, UPT, URZ, URZ, URZ ;  /* 0x000000fffffff290 */ /* 0x000fe2000fffe0ff */
[----:B------:R-:W-:Y:S05]  /*5900*/  @!P0 BRA `(.L_x_94) ;  /* 0x0000000000408947 */ /* 0x000fea0003800000 */
        /* <DEDUP_REMOVED lines=16> */
.L_x_94:
[----:B------:R-:W-:Y:S05]  /*5a10*/  BSYNC.RECONVERGENT B6 ;  /* 0x0000000000067941 */ /* 0x000fea0003800200 */
.L_x_93:
[----:B------:R-:W-:Y:S01]  /*5a20*/  R2UR UR4, R88 ;  /* 0x00000000580472ca */ /* 0x000fe200000e0000 */
[----:B------:R-:W-:Y:S01]  /*5a30*/  UISETP.NE.U32.AND UP0, UPT, UR60, URZ, UPT ;  /* 0x000000ff3c00728c */ /* 0x000fe2000bf05070 */
[----:B------:R-:W-:Y:S02]  /*5a40*/  ISETP.NE.U32.AND P4, PT, R82, RZ, PT ;  /* 0x000000ff5200720c */ /* 0x000fe40003f85070 */
[----:B------:R-:W-:Y:S01]  /*5a50*/  ISETP.NE.U32.AND P2, PT, RZ, UR46, PT ;  /* 0x0000002eff007c0c */ /* 0x000fe2000bf45070 */
[----:B------:R-:W-:Y:S01]  /*5a60*/  UISETP.NE.AND.EX UP1, UPT, UR61, URZ, UPT, UP0 ;  /* 0x000000ff3d00728c */ /* 0x000fe2000bf25300 */
[----:B------:R-:W-:Y:S01]  /*5a70*/  ISETP.NE.AND.EX P4, PT, R83, RZ, PT, P4 ;  /* 0x000000ff5300720c */ /* 0x000fe20003f85340 */
[----:B------:R-:W-:Y:S01]  /*5a80*/  UPLOP3.LUT UP0, UPT, UPT, UPT, UPT, 0x40, 0x4 ;  /* 0x000000000004789c */ /* 0x000fe20003f0e870 */
[----:B------:R-:W-:Y:S05]  /*5a90*/  ISETP.NE.AND.EX P2, PT, RZ, UR47, PT, P2 ;  /* 0x0000002fff007c0c */ /* 0x000fea000bf45320 */
[----:B------:R-:W-:Y:S06]  /*5aa0*/  UISETP.NE.AND UP2, UPT, UR4, URZ, UPT ;  /* 0x000000ff0400728c */ /* 0x000fec000bf45270 */
[----:B------:R-:W-:Y:S05]  /*5ab0*/  PLOP3.LUT P1, PT, PT, PT, UP2, 0x80, 0x8 ;  /* 0x000000000008781c */ /* 0x000fea0003f2f028 */
[----:B------:R-:W-:Y:S06]  /*5ac0*/  @UP2 UPLOP3.LUT UP0, UPT, UPT, UPT, UP1, 0x80, 0x8 ;  /* 0x000000000008289c */ /* 0x000fec0003f0f010 */
[----:B------:R-:W-:Y:S01]  /*5ad0*/  PLOP3.LUT P0, PT, PT, PT, UP0, 0x80, 0x8 ;  /* 0x000000000008781c */ /* 0x000fe20003f0f008 */
[----:B------:R-:W-:Y:S01]  /*5ae0*/  @!UPT UIADD3 URZ, UPT, UPT, URZ, URZ, URZ ;  /* 0x000000fffffff290 */ /* 0x000fe2000fffe0ff */
[----:B------:R-:W-:Y:S11]  /*5af0*/  BRA.U !UP1, `(.L_x_95) ;  /* 0x00000001093c7547 */ /* 0x000ff6000b800000 */
[----:B------:R-:W-:Y:S01]  /*5b00*/  UISETP.NE.U32.AND UP0, UPT, UR46, URZ, UPT ;  /* 0x000000ff2e00728c */ /* 0x000fe2000bf05070 */
[----:B-1----:R-:W-:Y:S01]  /*5b10*/  HFMA2 R0, -RZ, RZ, 0, 5.9604644775390625e-08 ;  /* 0x00000001ff007431 */ /* 0x002fe200000001ff */
[----:B------:R-:W1:Y:S01]  /*5b20*/  LDCU.64 UR8, c[0x0][0x358] ;  /* 0x00006b00ff0877ac */ /* 0x000e620008000a00 */
[----:B------:R-:W-:Y:S01]  /*5b30*/  IMAD.MOV.U32 R85, RZ, RZ, 0x1 ;  /* 0x00000001ff557424 */ /* 0x000fe200078e00ff */
[----:B------:R-:W-:Y:S06]  /*5b40*/  UISETP.NE.AND.EX UP0, UPT, UR47, URZ, UPT, UP0 ;  /* 0x000000ff2f00728c */ /* 0x000fec000bf05300 */
[----:B------:R-:W-:Y:S05]  /*5b50*/  PLOP3.LUT P3, PT, PT, PT, UP0, 0x80, 0x8 ;  /* 0x000000000008781c */ /* 0x000fea0003f6f008 */
[----:B------:R-:W2:Y:S01]  /*5b60*/  @UP0 LDCU.64 UR4, c[0x0][0x888] ;  /* 0x00011100ff0407ac */ /* 0x000ea20008000a00 */
[----:B------:R-:W-:Y:S07]  /*5b70*/  @UP0 UIMAD UR6, UR36, UR60, URZ ;  /* 0x0000003c240602a4 */ /* 0x000fee000f8e02ff */
[----:B------:R-:W-:Y:S01]  /*5b80*/  @!P3 PRMT R85, R0, 0x7610, R85 ;  /* 0x000076100055b816 */ /* 0x000fe20000000055 */
[----:B--2---:R-:W-:Y:S06]  /*5b90*/  @UP0 UIMAD.WIDE UR4, UR6, 0x4, UR4 ;  /* 0x00000004060408a5 */ /* 0x004fec000f8e0204 */
[----:B------:R-:W-:Y:S01]  /*5ba0*/  IMAD.U32 R2, RZ, RZ, UR4 ;  /* 0x00000004ff027e24 */ /* 0x000fe2000f8e00ff */
[----:B------:R-:W-:Y:S04]  /*5bb0*/  MOV R3, UR5 ;  /* 0x0000000500037c02 */ /* 0x000fe80008000f00 */
[----:B------:R-:W2:Y:S01]  /*5bc0*/  @!UP0 LDCU UR4, c[0x0][0x880] ;  /* 0x00011000ff0487ac */ /* 0x000ea20008000800 */
[----:B-1---5:R3:W5:Y:S02]  /*5bd0*/  @P3 LDG.E R41, desc[UR8][R2.64] ;  /* 0x0000000802293981 */ /* 0x022764000c1e1900 */
[----:B--23--:R-:W-:Y:S02]  /*5be0*/  @!P3 IMAD.U32 R41, RZ, RZ, UR4 ;  /* 0x00000004ff29be24 */ /* 0x00cfe4000f8e00ff */
.L_x_95:
[----:B------:R-:W-:Y:S05]  /*5bf0*/  @!P4 BRA `(.L_x_96) ;  /* 0x000000000024c947 */ /* 0x000fea0003800000 */
[----:B------:R-:W-:Y:S01]  /*5c00*/  ISETP.NE.U32.AND P3, PT, R80, RZ, PT ;  /* 0x000000ff5000720c */ /* 0x000fe20003f65070 */
[----:B------:R-:W2:Y:S03]  /*5c10*/  LDCU.64 UR4, c[0x0][0x358] ;  /* 0x00006b00ff0477ac */ /* 0x000ea60008000a00 */
[----:B------:R-:W-:Y:S11]  /*5c20*/  ISETP.NE.AND.EX P3, PT, R81, RZ, PT, P3 ;  /* 0x000000ff5100720c */ /* 0x000ff60003f65330 */
[----:B------:R-:W-:Y:S02]  /*5c30*/  @!UPT UIADD3 URZ, UPT, UPT, URZ, URZ, URZ ;  /* 0x000000fffffff290 */ /* 0x000fe4000fffe0ff */
[----:B------:R-:W3:Y:S01]  /*5c40*/  @P3 LDC.64 R2, c[0x0][0x8a8] ;  /* 0x00022a00ff023b82 */ /* 0x000ee20000000a00 */
[----:B-1----:R-:W-:Y:S04]  /*5c50*/  @P3 IMAD R0, R82, UR36, RZ ;  /* 0x0000002452003c24 */ /* 0x002fe8000f8e02ff */
[----:B---3--:R-:W-:Y:S05]  /*5c60*/  @P3 IMAD.WIDE R2, R0, 0x4, R2 ;  /* 0x0000000400023825 */ /* 0x008fea00078e0202 */
[----:B--2--5:R2:W5:Y:S02]  /*5c70*/  @P3 LDG.E R38, desc[UR4][R2.64] ;  /* 0x0000000402263981 */ /* 0x024564000c1e1900 */
[----:B--2---:R-:W3:Y:S02]  /*5c80*/  @!P3 LDC R38, c[0x0][0x8a0] ;  /* 0x00022800ff26bb82 */ /* 0x004ee40000000800 */
.L_x_96:
[----:B-----5:R-:W-:Y:S01]  /*5c90*/  FSETP.NEU.AND P4, PT, R41, RZ, PT ;  /* 0x000000ff2900720b */ /* 0x020fe20003f8d000 */
[----:B------:R-:W-:Y:S01]  /*5ca0*/  BSSY B1, `(.L_x_97) ;  /* 0x0000042000017945 */ /* 0x000fe20003800000 */
[----:B------:R-:W-:Y:S01]  /*5cb0*/  SEL R6, RZ, 0xffffffff, P2 ;  /* 0xffffffffff067807 */ /* 0x000fe20001000000 */
[----:B------:R-:W-:Y:S01]  /*5cc0*/  IMAD.MOV.U32 R100, RZ, RZ, 0x1 ;  /* 0x00000001ff647424 */ /* 0x000fe200078e00ff */
[----:B------:R-:W-:Y:S02]  /*5cd0*/  LOP3.LUT P3, RZ, R85, 0xff, RZ, 0xc0, !PT ;  /* 0x000000ff55ff7812 */ /* 0x000fe4000786c0ff */
[----:B------:R-:W-:Y:S02]  /*5ce0*/  CS2R R78, SRZ ;  /* 0x00000000004e7805 */ /* 0x000fe4000001ff00 */
[----:B------:R-:W-:Y:S02]  /*5cf0*/  @P1 SEL R3, RZ, 0xffffffff, P4 ;  /* 0xffffffffff031807 */ /* 0x000fe40002000000 */
[----:B------:R-:W-:Y:S02]  /*5d00*/  CS2R R76, SRZ ;  /* 0x00000000004c7805 */ /* 0x000fe4000001ff00 */
[----:B------:R-:W-:Y:S02]  /*5d10*/  LEA R2, R93, UR44, 0x3 ;  /* 0x0000002c5d027c11 */ /* 0x000fe4000f8e18ff */
[----:B------:R-:W-:Y:S02]  /*5d20*/  CS2R R74, SRZ ;  /* 0x00000000004a7805 */ /* 0x000fe4000001ff00 */
[----:B------:R-:W-:Y:S02]  /*5d30*/  @P0 SEL R3, R6, R3, !P3 ;  /* 0x0000000306030207 */ /* 0x000fe40005800000 */
[----:B------:R-:W-:Y:S02]  /*5d40*/  CS2R R72, SRZ ;  /* 0x0000000000487805 */ /* 0x000fe4000001ff00 */
[----:B------:R-:W-:Y:S02]  /*5d50*/  LEA R71, R36, UR44, 0x3 ;  /* 0x0000002c24477c11 */ /* 0x000fe4000f8e18ff */
[----:B------:R-:W-:Y:S02]  /*5d60*/  @P1 LOP3.LUT R3, R3, 0x1, RZ, 0xc0, !PT ;  /* 0x0000000103031812 */ /* 0x000fe400078ec0ff */
[----:B------:R-:W-:Y:S02]  /*5d70*/  SHF.L.U32 R4, R94, 0x1f, RZ ;  /* 0x0000001f5e047819 */ /* 0x000fe400000006ff */
[----:B------:R-:W-:Y:S02]  /*5d80*/  ISETP.NE.U32.OR P6, PT, R3, 0x1, !P1 ;  /* 0x000000010300780c */ /* 0x000fe40004fc5470 */
[----:B------:R-:W-:Y:S02]  /*5d90*/  PLOP3.LUT P2, PT, PT, PT, UP1, 0x80, 0x8 ;  /* 0x000000000008781c */ /* 0x000fe40003f4f018 */
[----:B------:R-:W-:Y:S02]  /*5da0*/  LEA.HI R39, R36, R36, RZ, 0x1 ;  /* 0x0000002424277211 */ /* 0x000fe400078f08ff */
[----:B------:R-:W-:Y:S02]  /*5db0*/  SEL R3, RZ, 0xffffffff, P4 ;  /* 0xffffffffff037807 */ /* 0x000fe40002000000 */
[----:B------:R-:W-:Y:S01]  /*5dc0*/  P2R R102, PR, RZ, 0x40 ;  /* 0x00000040ff667803 */ /* 0x000fe20000000000 */
[C---:B-1----:R-:W-:Y:S01]  /*5dd0*/  IMAD.SHL.U32 R0, R39.reuse, 0x80, RZ ;  /* 0x0000008027007824 */ /* 0x042fe200078e00ff */
[----:B------:R-:W-:Y:S03]  /*5de0*/  LOP3.LUT R39, R39, 0xffe, RZ, 0xc0, !PT ;  /* 0x00000ffe27277812 */ /* 0x000fe600078ec0ff */
[----:B------:R-:W-:Y:S02]  /*5df0*/  @P6 SHF.L.U32 R5, R91, 0x1f, RZ ;  /* 0x0000001f5b056819 */ /* 0x000fe400000006ff */
[----:B------:R-:W-:Y:S01]  /*5e00*/  @P2 SEL R3, R6, R3, !P3 ;  /* 0x0000000306032207 */ /* 0x000fe20005800000 */
[----:B------:R-:W-:Y:S01]  /*5e10*/  IMAD.IADD R39, R36, 0x1, -R39 ;  /* 0x0000000124277824 */ /* 0x000fe200078e0a27 */
[----:B------:R-:W1:Y:S01]  /*5e20*/  @P6 SYNCS.PHASECHK.TRANS64.TRYWAIT P1, [R2+URZ+0x40], R5 ;  /* 0x00004005020065a7 */ /* 0x000e6200080211ff */
[----:B------:R-:W-:Y:S02]  /*5e30*/  LOP3.LUT R0, R0, 0xffffff00, RZ, 0xc0, !PT ;  /* 0xffffff0000007812 */ /* 0x000fe400078ec0ff */
[----:B------:R-:W-:Y:S03]  /*5e40*/  LOP3.LUT R3, R3, 0x1, RZ, 0xc0, !PT ;  /* 0x0000000103037812 */ /* 0x000fe600078ec0ff */
[----:B------:R-:W-:Y:S01]  /*5e50*/  IMAD.IADD R0, R37, 0x1, R0 ;  /* 0x0000000125007824 */ /* 0x000fe200078e0200 */
[----:B------:R-:W-:Y:S03]  /*5e60*/  ISETP.NE.U32.AND P5, PT, R3, 0x1, PT ;  /* 0x000000010300780c */ /* 0x000fe60003fa5070 */
[----:B------:R-:W-:Y:S01]  /*5e70*/  IMAD R39, R39, 0x100000, R0 ;  /* 0x0010000027277824 */ /* 0x000fe200078e0200 */
[----:B------:R-:W-:Y:S01]  /*5e80*/  P2R R101, PR, RZ, 0x20 ;  /* 0x00000020ff657803 */ /* 0x000fe20000000000 */
[----:B------:R2:W4:Y:S01]  /*5e90*/  SYNCS.PHASECHK.TRANS64.TRYWAIT P0, [R71+URZ+0xb0], R4 ;  /* 0x0000b004470075a7 */ /* 0x00052200080011ff */
[----:B-1----:R-:W-:Y:S01]  /*5ea0*/  @P6 SEL R100, RZ, 0x1, !P1 ;  /* 0x00000001ff646807 */ /* 0x002fe20004800000 */
[----:B--2---:R-:W-:Y:S06]  /*5eb0*/  @!P6 BRA `(.L_x_98) ;  /* 0x000000000080e947 */ /* 0x004fec0003800000 */
[----:B------:R-:W-:Y:S01]  /*5ec0*/  @P5 IMAD R6, R93, 0x1000, R84 ;  /* 0x000010005d065824 */ /* 0x000fe200078e0254 */
[----:B------:R-:W1:Y:S01]  /*5ed0*/  S2R R0, SR_CgaCtaId ;  /* 0x0000000000007919 */ /* 0x000e620000008800 */
[----:B------:R-:W-:Y:S01]  /*5ee0*/  ISETP.NE.AND P1, PT, R100, RZ, PT ;  /* 0x000000ff6400720c */ /* 0x000fe20003f25270 */
[----:B------:R-:W-:Y:S01]  /*5ef0*/  BSSY B0, `(.L_x_99) ;  /* 0x000000b000007945 */ /* 0x000fe20003800000 */
[----:B------:R-:W-:Y:S01]  /*5f00*/  @P5 VIADD R5, R6, UR44 ;  /* 0x0000002c06055c36 */ /* 0x000fe20008000000 */
[----:B------:R-:W-:Y:S02]  /*5f10*/  CS2R R74, SRZ ;  /* 0x00000000004a7805 */ /* 0x000fe4000001ff00 */
[----:B------:R-:W-:Y:S02]  /*5f20*/  CS2R R72, SRZ ;  /* 0x0000000000487805 */ /* 0x000fe4000001ff00 */
[----:B------:R-:W-:Y:S01]  /*5f30*/  CS2R R78, SRZ ;  /* 0x00000000004e7805 */ /* 0x000fe2000001ff00 */
[----:B------:R-:W-:Y:S01]  /*5f40*/  @P5 IMAD R5, R95, -0x10, R5 ;  /* 0xfffffff05f055824 */ /* 0x000fe200078e0205 */
[----:B------:R-:W-:Y:S04]  /*5f50*/  CS2R R76, SRZ ;  /* 0x00000000004c7805 */ /* 0x000fe8000001ff00 */
[----:B------:R-:W-:Y:S05]  /*5f60*/  @P1 BRA `(.L_x_100) ;  /* 0x00000000000c1947 */ /* 0x000fea0003800000 */
[----:B------:R-:W-:Y:S04]  /*5f70*/  SHF.L.U32 R3, R91, 0x1f, RZ ;  /* 0x0000001f5b037819 */ /* 0x000fe800000006ff */
[----:B------:R-:W2:Y:S02]  /*5f80*/  SYNCS.PHASECHK.TRANS64.TRYWAIT P1, [R2+URZ+0x40], R3 ;  /* 0x00004003020075a7 */ /* 0x000ea400080211ff */
[----:B--2---:R-:W-:Y:S05]  /*5f90*/  @!P1 BRA `(.L_x_101) ;  /* 0x0000004000089947 */ /* 0x004fea0003800000 */
.L_x_100:
[----:B------:R-:W-:Y:S05]  /*5fa0*/  BSYNC B0 ;  /* 0x0000000000007941 */ /* 0x000fea0003800000 */
.L_x_99:
[----:B------:R-:W-:Y:S01]  /*5fb0*/  ISETP.NE.AND P1, PT, R101, RZ, PT ;  /* 0x000000ff6500720c */ /* 0x000fe20003f25270 */
[----:B--2---:R-:W-:Y:S02]  /*5fc0*/  VIADD R3, R2, 0x60 ;  /* 0x0000006002037836 */ /* 0x004fe40000000000 */
[----:B------:R-:W-:Y:S03]  /*5fd0*/  VIADD R93, R93, 0x1 ;  /* 0x000000015d5d7836 */ /* 0x000fe60000000000 */
[----:B-1----:R-:W-:Y:S07]  /*5fe0*/  PRMT R0, R0, 0x654, R3 ;  /* 0x0000065400007816 */ /* 0x002fee0000000003 */
[----:B------:R1:W2:Y:S04]  /*5ff0*/  @P1 LDS.128 R72, [R6+UR44+0x200] ;  /* 0x0002002c06481984 */ /* 0x0002a80008000c00 */
[----:B------:R1:W1:Y:S01]  /*6000*/  @P1 LDS.128 R76, [R5+0x210] ;  /* 0x00021000054c1984 */ /* 0x0002620000000c00 */
[C---:B------:R-:W-:Y:S01]  /*6010*/  ISETP.NE.AND P1, PT, R93.reuse, 0x4, PT ;  /* 0x000000045d00780c */ /* 0x040fe20003f25270 */
[----:B------:R-:W-:Y:S01]  /*6020*/  @!PT LDS RZ, [RZ] ;  /* 0x00000000fffff984 */ /* 0x000fe20000000800 */
[----:B------:R-:W-:Y:S01]  /*6030*/  @!PT LDS RZ, [RZ] ;  /* 0x00000000fffff984 */ /* 0x000fe20000000800 */
[----:B------:R-:W-:Y:S01]  /*6040*/  @!PT LDS RZ, [RZ] ;  /* 0x00000000fffff984 */ /* 0x000fe20000000800 */
[----:B------:R-:W-:Y:S01]  /*6050*/  @!PT LDS RZ, [RZ] ;  /* 0x00000000fffff984 */ /* 0x000fe20000000800 */
[----:B------:R5:W-:Y:S06]  /*6060*/  MEMBAR.ALL.CTA ;  /* 0x0000000000007992 */ /* 0x000bec0000008000 */
[----:B-----5:R-:W5:Y:S01]  /*6070*/  FENCE.VIEW.ASYNC.S ;  /* 0x00000000000073c6 */ /* 0x020f620000000000 */
[----:B------:R-:W-:Y:S01]  /*6080*/  SEL R93, R93, RZ, P1 ;  /* 0x000000ff5d5d7207 */ /* 0x000fe20000800000 */
[----:B-----5:R5:W-:Y:S02]  /*6090*/  SYNCS.ARRIVE.TRANS64.RED.A1T0 RZ, [R0+URZ], RZ ;  /* 0x000000ff00ff79a7 */ /* 0x020be400081004ff */
[----:B-----5:R-:W-:Y:S04]  /*60a0*/  SEL R0, RZ, 0x1, P1 ;  /* 0x00000001ff007807 */ /* 0x020fe80000800000 */
[----:B--2---:R-:W-:Y:S02]  /*60b0*/  LOP3.LUT R91, R91, R0, RZ, 0x3c, !PT ;  /* 0x000000005b5b7212 */ /* 0x004fe400078e3cff */
.L_x_98:
[----:B------:R-:W-:Y:S05]  /*60c0*/  BSYNC B1 ;  /* 0x0000000000017941 */ /* 0x000fea0003800000 */
.L_x_97:
[----:B------:R-:W-:Y:S04]  /*60d0*/  SHF.R.U32.HI R3, RZ, 0x15, R39 ;  /* 0x00000015ff037819 */ /* 0x000fe80000011627 */
[----:B------:R-:W-:Y:S01]  /*60e0*/  LOP3.LUT P1, RZ, R3, 0x3, R86, 0x48, !PT ;  /* 0x0000000303ff7812 */ /* 0x000fe20007824856 */
[----:B------:R-:W-:Y:S01]  /*60f0*/  @!UPT UIADD3 URZ, UPT, UPT, URZ, URZ, URZ ;  /* 0x000000fffffff290 */ /* 0x000fe2000fffe0ff */
[----:B----4-:R-:W-:Y:S11]  /*6100*/  @P0 BRA `(.L_x_102) ;  /* 0x0000000000080947 */ /* 0x010ff60003800000 */
[----:B------:R-:W2:Y:S02]  /*6110*/  SYNCS.PHASECHK.TRANS64.TRYWAIT P0, [R71+URZ+0xb0], R4 ;  /* 0x0000b004470075a7 */ /* 0x000ea400080011ff */
[----:B--2---:R-:W-:Y:S05]  /*6120*/  @!P0 BRA `(.L_x_103) ;  /* 0x0000003c00b88947 */ /* 0x004fea0003800000 */
.L_x_102:
[----:B------:R-:W-:Y:S05]  /*6130*/  @!P1 BRA `(.L_x_104) ;  /* 0x0000000000409947 */ /* 0x000fea0003800000 */
[----:B------:R-:W1:Y:S01]  /*6140*/  LDCU.64 UR8, c[0x4][0x78] ;  /* 0x01000f00ff0877ac */ /* 0x000e620008000a00 */
[----:B------:R-:W-:Y:S01]  /*6150*/  MOV R3, 0x0 ;  /* 0x0000000000037802 */ /* 0x000fe20000000f00 */
[----:B------:R-:W-:Y:S02]  /*6160*/  HFMA2 R12, -RZ, RZ, 0, 5.9604644775390625e-08 ;  /* 0x00000001ff0c7431 */ /* 0x000fe400000001ff */
[----:B------:R-:W-:Y:S02]  /*6170*/  IMAD.MOV.U32 R8, RZ, RZ, 0x192 ;  /* 0x00000192ff087424 */ /* 0x000fe400078e00ff */
[----:B------:R-:W-:Y:S01]  /*6180*/  IMAD.MOV.U32 R13, RZ, RZ, RZ ;  /* 0x000000ffff0d7224 */ /* 0x000fe200078e00ff */
[----:B------:R-:W4:Y:S01]  /*6190*/  LDCU.64 UR6, c[0x4][0x80] ;  /* 0x01001000ff0677ac */ /* 0x000f220008000a00 */
[----:B------:R-:W3:Y:S01]  /*61a0*/  LDC.64 R2, c[0x4][R3] ;  /* 0x0100000003027b82 */ /* 0x000ee20000000a00 */
[----:B------:R-:W5:Y:S01]  /*61b0*/  LDCU.64 UR4, c[0x4][0x18] ;  /* 0x01000300ff0477ac */ /* 0x000f620008000a00 */
[----:B-1----:R-:W-:Y:S01]  /*61c0*/  MOV R5, UR9 ;  /* 0x0000000900057c02 */ /* 0x002fe20008000f00 */
[----:B--2---:R-:W-:Y:S01]  /*61d0*/  IMAD.U32 R4, RZ, RZ, UR8 ;  /* 0x00000008ff047e24 */ /* 0x004fe2000f8e00ff */
[----:B----4-:R-:W-:Y:S01]  /*61e0*/  MOV R7, UR7 ;  /* 0x0000000700077c02 */ /* 0x010fe20008000f00 */
[----:B------:R-:W-:Y:S01]  /*61f0*/  IMAD.U32 R6, RZ, RZ, UR6 ;  /* 0x00000006ff067e24 */ /* 0x000fe2000f8e00ff */
[----:B-----5:R-:W-:Y:S01]  /*6200*/  MOV R11, UR5 ;  /* 0x00000005000b7c02 */ /* 0x020fe20008000f00 */
[----:B------:R-:W-:Y:S02]  /*6210*/  IMAD.U32 R10, RZ, RZ, UR4 ;  /* 0x00000004ff0a7e24 */ /* 0x000fe4000f8e00ff */
[----:B------:R-:W-:Y:S07]  /*6220*/  LEPC R20, `(.L_x_104) ;  /* 0x000000001014794e */ /* 0x000fee0000000000 */
[----:B---3--:R-:W-:Y:S05]  /*6230*/  CALL.ABS.NOINC R2 ;  /* 0x0000000002007343 */ /* 0x008fea0003c00000 */
.L_x_104:
[-C--:B------:R-:W-:Y:S01]  /*6240*/  F2FP.F16.E4M3.UNPACK_B R42, R72.reuse ;  /* 0x00000048ff2a723e */ /* 0x080fe200020006ff */
[----:B------:R-:W-:Y:S05]  /*6250*/  WARPSYNC.ALL ;  /* 0x0000000000007948 */ /* 0x000fea0003800000 */
[----:B------:R-:W-:Y:S01]  /*6260*/  R2UR UR4, R39 ;  /* 0x00000000270472ca */ /* 0x000fe200000e0000 */
[--C-:B------:R-:W-:Y:S01]  /*6270*/  HADD2.F32 R40, -RZ, R42.reuse.H0_H0 ;  /* 0x2000002aff287230 */ /* 0x100fe20000004100 */
[----:B------:R-:W-:Y:S01]  /*6280*/  F2FP.F16.E4M3.UNPACK_B R43, R72.H1 ;  /* 0x00000048ff2b723e */ /* 0x000fe200030006ff */
[----:B------:R-:W-:Y:S01]  /*6290*/  HADD2.F32 R42, -RZ, R42.H1_H1 ;  /* 0x3000002aff2a7230 */ /* 0x000fe20000004100 */
[-C--:B------:R-:W-:Y:S01]  /*62a0*/  F2FP.F16.E4M3.UNPACK_B R45, R73.reuse ;  /* 0x00000049ff2d723e */ /* 0x080fe200020006ff */
[----:B------:R-:W-:Y:S01]  /*62b0*/  BSSY.RECONVERGENT B0, `(.L_x_105) ;  /* 0x0000099000007945 */ /* 0x000fe20003800200 */
[----:B------:R-:W-:Y:S01]  /*62c0*/  F2FP.F16.E4M3.UNPACK_B R47, R73.H1 ;  /* 0x00000049ff2f723e */ /* 0x000fe200030006ff */
[--C-:B------:R-:W-:Y:S01]  /*62d0*/  HADD2.F32 R44, -RZ, R43.reuse.H0_H0 ;  /* 0x2000002bff2c7230 */ /* 0x100fe20000004100 */
[-C--:B------:R-:W-:Y:S01]  /*62e0*/  F2FP.F16.E4M3.UNPACK_B R49, R74.reuse ;  /* 0x0000004aff31723e */ /* 0x080fe200020006ff */
[----:B------:R-:W-:Y:S01]  /*62f0*/  HADD2.F32 R46, -RZ, R43.H1_H1 ;  /* 0x3000002bff2e7230 */ /* 0x000fe20000004100 */
[----:B------:R-:W-:Y:S01]  /*6300*/  F2FP.F16.E4M3.UNPACK_B R51, R74.H1 ;  /* 0x0000004aff33723e */ /* 0x000fe200030006ff */
[--C-:B------:R-:W-:Y:S01]  /*6310*/  HADD2.F32 R43, -RZ, R45.reuse.H0_H0 ;  /* 0x2000002dff2b7230 */ /* 0x100fe20000004100 */
[-C--:B------:R-:W-:Y:S01]  /*6320*/  F2FP.F16.E4M3.UNPACK_B R53, R75.reuse ;  /* 0x0000004bff35723e */ /* 0x080fe200020006ff */
[----:B-12---:R-:W-:Y:S01]  /*6330*/  LDTM.16dp32bit_t0_t15.x32 R4, tmem[UR4] ;  /* 0x00000004000479ee */ /* 0x006fe20008a80000 */
[----:B------:R-:W3:Y:S01]  /*6340*/  LDTM.16dp32bit_t16_t31.x32 R4, tmem[UR4+0x20] ;  /* 0x00002004000479ee */ /* 0x000ee20008aa0000 */
[----:B------:R-:W-:Y:S01]  /*6350*/  IADD3 R112, PT, PT, R84, UR44, RZ ;  /* 0x0000002c54707c10 */ /* 0x000fe2000fffe0ff */
[----:B------:R-:W-:Y:S01]  /*6360*/  HADD2.F32 R48, -RZ, R45.H1_H1 ;  /* 0x3000002dff307230 */ /* 0x000fe20000004100 */
[----:B------:R-:W-:Y:S01]  /*6370*/  SHF.L.U32 R103, R90, 0x4, RZ ;  /* 0x000000045a677819 */ /* 0x000fe200000006ff */
[----:B------:R-:W-:Y:S01]  /*6380*/  HADD2.F32 R52, -RZ, R49.H1_H1 ;  /* 0x30000031ff347230 */ /* 0x000fe20000004100 */
[----:B------:R-:W-:Y:S01]  /*6390*/  F2FP.F16.E4M3.UNPACK_B R55, R75.H1 ;  /* 0x0000004bff37723e */ /* 0x000fe200030006ff */
[----:B------:R-:W-:Y:S01]  /*63a0*/  HADD2.F32 R56, -RZ, R53.H1_H1 ;  /* 0x30000035ff387230 */ /* 0x000fe20000004100 */
[-C--:B------:R-:W-:Y:S01]  /*63b0*/  F2FP.F16.E4M3.UNPACK_B R57, R76.reuse ;  /* 0x0000004cff39723e */ /* 0x080fe200020006ff */
[--C-:B------:R-:W-:Y:S01]  /*63c0*/  HADD2.F32 R45, -RZ, R47.reuse.H0_H0 ;  /* 0x2000002fff2d7230 */ /* 0x100fe20000004100 */
[----:B------:R-:W-:Y:S01]  /*63d0*/  F2FP.F16.E4M3.UNPACK_B R59, R76.H1 ;  /* 0x0000004cff3b723e */ /* 0x000fe200030006ff */
[----:B------:R-:W-:Y:S01]  /*63e0*/  HADD2.F32 R50, -RZ, R47.H1_H1 ;  /* 0x3000002fff327230 */ /* 0x000fe20000004100 */
[-C--:B------:R-:W-:Y:S01]  /*63f0*/  F2FP.F16.E4M3.UNPACK_B R61, R77.reuse ;  /* 0x0000004dff3d723e */ /* 0x080fe200020006ff */
[----:B------:R-:W-:Y:S01]  /*6400*/  HADD2.F32 R47, -RZ, R49.H0_H0 ;  /* 0x20000031ff2f7230 */ /* 0x000fe20000004100 */
[----:B------:R-:W-:Y:S01]  /*6410*/  F2FP.F16.E4M3.UNPACK_B R63, R77.H1 ;  /* 0x0000004dff3f723e */ /* 0x000fe200030006ff */
[----:B------:R-:W-:Y:S01]  /*6420*/  HADD2.F32 R60, -RZ, R57.H1_H1 ;  /* 0x30000039ff3c7230 */ /* 0x000fe20000004100 */
[-C--:B------:R-:W-:Y:S01]  /*6430*/  F2FP.F16.E4M3.UNPACK_B R65, R78.reuse ;  /* 0x0000004eff41723e */ /* 0x080fe200020006ff */
[----:B------:R-:W-:Y:S01]  /*6440*/  HADD2.F32 R64, -RZ, R61.H1_H1 ;  /* 0x3000003dff407230 */ /* 0x000fe20000004100 */
[----:B------:R-:W-:Y:S01]  /*6450*/  F2FP.F16.E4M3.UNPACK_B R67, R78.H1 ;  /* 0x0000004eff43723e */ /* 0x000fe200030006ff */
[----:B------:R-:W-:Y:S01]  /*6460*/  HADD2.F32 R49, -RZ, R51.H0_H0 ;  /* 0x20000033ff317230 */ /* 0x000fe20000004100 */
[----:B------:R-:W-:Y:S01]  /*6470*/  ISETP.NE.AND P0, PT, R97, RZ, PT ;  /* 0x000000ff6100720c */ /* 0x000fe20003f05270 */
[----:B------:R-:W-:Y:S01]  /*6480*/  HADD2.F32 R68, -RZ, R65.H1_H1 ;  /* 0x30000041ff447230 */ /* 0x000fe20000004100 */
[----:B------:R-:W-:Y:S01]  /*6490*/  ISETP.NE.AND P6, PT, R102, RZ, PT ;  /* 0x000000ff6600720c */ /* 0x000fe20003fc5270 */
[----:B------:R-:W-:Y:S02]  /*64a0*/  HADD2.F32 R54, -RZ, R51.H1_H1 ;  /* 0x30000033ff367230 */ /* 0x000fe40000004100 */
[C---:B---3--:R-:W-:Y:S01]  /*64b0*/  FMUL R0, R38.reuse, R4 ;  /* 0x0000000426007220 */ /* 0x048fe20000400000 */
[C---:B------:R-:W-:Y:S01]  /*64c0*/  FMUL R2, R38.reuse, R5 ;  /* 0x0000000526027220 */ /* 0x040fe20000400000 */
[C---:B------:R-:W-:Y:S01]  /*64d0*/  FMUL R4, R38.reuse, R8 ;  /* 0x0000000826047220 */ /* 0x040fe20000400000 */
[C---:B------:R-:W-:Y:S01]  /*64e0*/  FMUL R5, R38.reuse, R9 ;  /* 0x0000000926057220 */ /* 0x040fe20000400000 */
[C---:B------:R-:W-:Y:S01]  /*64f0*/  FFMA R0, R41.reuse, R40, R0 ;  /* 0x0000002829007223 */ /* 0x040fe20000000000 */
[C---:B------:R-:W-:Y:S01]  /*6500*/  FFMA R2, R41.reuse, R42, R2 ;  /* 0x0000002a29027223 */ /* 0x040fe20000000002 */
[C---:B------:R-:W-:Y:S01]  /*6510*/  FMUL R8, R38.reuse, R12 ;  /* 0x0000000c26087220 */ /* 0x040fe20000400000 */
[C---:B------:R-:W-:Y:S01]  /*6520*/  FMUL R9, R38.reuse, R13 ;  /* 0x0000000d26097220 */ /* 0x040fe20000400000 */
[----:B------:R-:W-:Y:S02]  /*6530*/  HADD2.F32 R51, -RZ, R53.H0_H0 ;  /* 0x20000035ff337230 */ /* 0x000fe40000004100 */
[C---:B------:R-:W-:Y:S01]  /*6540*/  FMUL R12, R38.reuse, R16 ;  /* 0x00000010260c7220 */ /* 0x040fe20000400000 */
        /* <DEDUP_REMOVED lines=13> */
[C---:B------:R-:W-:Y:S01]  /*6620*/  FFMA R3, R41.reuse, R44, R3 ;  /* 0x0000002c29037223 */ /* 0x040fe20000000003 */
[----:B------:R-:W-:Y:S01]  /*6630*/  F2FP.F16.E4M3.UNPACK_B R40, R79 ;  /* 0x0000004fff28723e */ /* 0x000fe200020006ff */
[C---:B------:R-:W-:Y:S01]  /*6640*/  FFMA R7, R41.reuse, R46, R7 ;  /* 0x0000002e29077223 */ /* 0x040fe20000000007 */
[C---:B------:R-:W-:Y:S01]  /*6650*/  FFMA R4, R41.reuse, R43, R4 ;  /* 0x0000002b29047223 */ /* 0x040fe20000000004 */
[----:B------:R-:W-:Y:S01]  /*6660*/  F2FP.F16.E4M3.UNPACK_B R42, R79.H1 ;  /* 0x0000004fff2a723e */ /* 0x000fe200030006ff */
[C---:B------:R-:W-:Y:S01]  /*6670*/  FFMA R5, R41.reuse, R48, R5 ;  /* 0x0000003029057223 */ /* 0x040fe20000000005 */
[----:B------:R-:W-:Y:S01]  /*6680*/  FFMA R6, R41, R45, R6 ;  /* 0x0000002d29067223 */ /* 0x000fe20000000006 */
[----:B------:R-:W-:Y:S01]  /*6690*/  F2FP.SATFINITE.E4M3.F32.PACK_AB_MERGE_C R99, R7, R3, RZ ;  /* 0x000000030763723e */ /* 0x000fe200048070ff */
[C---:B------:R-:W-:Y:S01]  /*66a0*/  FFMA R11, R41.reuse, R50, R11 ;  /* 0x00000032290b7223 */ /* 0x040fe2000000000b */
[C---:B------:R-:W-:Y:S01]  /*66b0*/  FFMA R8, R41.reuse, R47, R8 ;  /* 0x0000002f29087223 */ /* 0x040fe20000000008 */
[----:B------:R-:W-:Y:S01]  /*66c0*/  FMUL R10, R38, R14 ;  /* 0x0000000e260a7220 */ /* 0x000fe20000400000 */
[----:B------:R-:W-:Y:S01]  /*66d0*/  F2FP.SATFINITE.E4M3.F32.PACK_AB_MERGE_C R104, R2, R0, R99 ;  /* 0x000000000268723e */ /* 0x000fe20004807063 */
[----:B------:R-:W-:Y:S01]  /*66e0*/  FFMA R9, R41, R52, R9 ;  /* 0x0000003429097223 */ /* 0x000fe20000000009 */
[----:B------:R-:W-:Y:S01]  /*66f0*/  F2FP.SATFINITE.E4M3.F32.PACK_AB_MERGE_C R105, R11, R6, RZ ;  /* 0x000000060b69723e */ /* 0x000fe200048070ff */
[----:B------:R-:W-:Y:S01]  /*6700*/  FFMA R10, R41, R49, R10 ;  /* 0x00000031290a7223 */ /* 0x000fe2000000000a */
[----:B------:R-:W-:Y:S01]  /*6710*/  IADD3 R99, PT, PT, R112, R103, RZ ;  /* 0x0000006770637210 */ /* 0x000fe20007ffe0ff */
[C---:B------:R-:W-:Y:S01]  /*6720*/  FMUL R15, R38.reuse, R15 ;  /* 0x0000000f260f7220 */ /* 0x040fe20000400000 */
[--C-:B------:R-:W-:Y:S01]  /*6730*/  HADD2.F32 R53, -RZ, R55.reuse.H0_H0 ;  /* 0x20000037ff357230 */ /* 0x100fe20000004100 */
[----:B------:R-:W-:Y:S01]  /*6740*/  F2FP.SATFINITE.E4M3.F32.PACK_AB_MERGE_C R105, R5, R4, R105 ;  /* 0x000000040569723e */ /* 0x000fe20004807069 */
[----:B------:R-:W-:Y:S02]  /*6750*/  HADD2.F32 R58, -RZ, R55.H1_H1 ;  /* 0x30000037ff3a7230 */ /* 0x000fe40000004100 */
[C---:B------:R-:W-:Y:S01]  /*6760*/  FFMA R15, R41.reuse, R54, R15 ;  /* 0x00000036290f7223 */ /* 0x040fe2000000000f */
[C---:B------:R-:W-:Y:S01]  /*6770*/  FFMA R12, R41.reuse, R51, R12 ;  /* 0x00000033290c7223 */ /* 0x040fe2000000000c */
[C---:B------:R-:W-:Y:S01]  /*6780*/  FFMA R13, R41.reuse, R56, R13 ;  /* 0x00000038290d7223 */ /* 0x040fe2000000000d */
[----:B------:R-:W-:Y:S02]  /*6790*/  HADD2.F32 R55, -RZ, R57.H0_H0 ;  /* 0x20000039ff377230 */ /* 0x000fe40000004100 */
[C---:B------:R-:W-:Y:S01]  /*67a0*/  FMUL R14, R38.reuse, R18 ;  /* 0x00000012260e7220 */ /* 0x040fe20000400000 */
[C---:B------:R-:W-:Y:S01]  /*67b0*/  FMUL R19, R38.reuse, R19 ;  /* 0x0000001326137220 */ /* 0x040fe20000400000 */
[--C-:B------:R-:W-:Y:S02]  /*67c0*/  HADD2.F32 R57, -RZ, R59.reuse.H0_H0 ;  /* 0x2000003bff397230 */ /* 0x100fe40000004100 */
[C---:B------:R-:W-:Y:S01]  /*67d0*/  FMUL R18, R38.reuse, R22 ;  /* 0x0000001626127220 */ /* 0x040fe20000400000 */
[C---:B------:R-:W-:Y:S01]  /*67e0*/  FFMA R14, R41.reuse, R53, R14 ;  /* 0x00000035290e7223 */ /* 0x040fe2000000000e */
[----:B------:R-:W-:Y:S02]  /*67f0*/  HADD2.F32 R62, -RZ, R59.H1_H1 ;  /* 0x3000003bff3e7230 */ /* 0x000fe40000004100 */
[C---:B------:R-:W-:Y:S01]  /*6800*/  FFMA R19, R41.reuse, R58, R19 ;  /* 0x0000003a29137223 */ /* 0x040fe20000000013 */
[----:B------:R-:W-:Y:S02]  /*6810*/  HADD2.F32 R59, -RZ, R61.H0_H0 ;  /* 0x2000003dff3b7230 */ /* 0x000fe40000004100 */
[C---:B------:R-:W-:Y:S01]  /*6820*/  FMUL R23, R38.reuse, R23 ;  /* 0x0000001726177220 */ /* 0x040fe20000400000 */
[C---:B------:R-:W-:Y:S01]  /*6830*/  FFMA R16, R41.reuse, R55, R16 ;  /* 0x0000003729107223 */ /* 0x040fe20000000010 */
[C---:B------:R-:W-:Y:S01]  /*6840*/  FFMA R17, R41.reuse, R60, R17 ;  /* 0x0000003c29117223 */ /* 0x040fe20000000011 */
[--C-:B------:R-:W-:Y:S02]  /*6850*/  HADD2.F32 R61, -RZ, R63.reuse.H0_H0 ;  /* 0x2000003fff3d7230 */ /* 0x100fe40000004100 */
[C---:B------:R-:W-:Y:S01]  /*6860*/  FFMA R18, R41.reuse, R57, R18 ;  /* 0x0000003929127223 */ /* 0x040fe20000000012 */
[----:B------:R-:W-:Y:S02]  /*6870*/  HADD2.F32 R66, -RZ, R63.H1_H1 ;  /* 0x3000003fff427230 */ /* 0x000fe40000004100 */
[C---:B------:R-:W-:Y:S01]  /*6880*/  FMUL R22, R38.reuse, R26 ;  /* 0x0000001a26167220 */ /* 0x040fe20000400000 */
[----:B------:R-:W-:Y:S02]  /*6890*/  HADD2.F32 R63, -RZ, R65.H0_H0 ;  /* 0x20000041ff3f7230 */ /* 0x000fe40000004100 */
[C---:B------:R-:W-:Y:S01]  /*68a0*/  FFMA R23, R41.reuse, R62, R23 ;  /* 0x0000003e29177223 */ /* 0x040fe20000000017 */
[C---:B------:R-:W-:Y:S01]  /*68b0*/  FMUL R27, R38.reuse, R27 ;  /* 0x0000001b261b7220 */ /* 0x040fe20000400000 */
[C---:B------:R-:W-:Y:S01]  /*68c0*/  FFMA R20, R41.reuse, R59, R20 ;  /* 0x0000003b29147223 */ /* 0x040fe20000000014 */
[C---:B------:R-:W-:Y:S01]  /*68d0*/  FFMA R21, R41.reuse, R64, R21 ;  /* 0x0000004029157223 */ /* 0x040fe20000000015 */
[--C-:B------:R-:W-:Y:S02]  /*68e0*/  HADD2.F32 R65, -RZ, R67.reuse.H0_H0 ;  /* 0x20000043ff417230 */ /* 0x100fe40000004100 */
[C---:B------:R-:W-:Y:S01]  /*68f0*/  FFMA R22, R41.reuse, R61, R22 ;  /* 0x0000003d29167223 */ /* 0x040fe20000000016 */
[----:B------:R-:W-:Y:S02]  /*6900*/  HADD2.F32 R70, -RZ, R67.H1_H1 ;  /* 0x30000043ff467230 */ /* 0x000fe40000004100 */
[C---:B------:R-:W-:Y:S01]  /*6910*/  FMUL R26, R38.reuse, R30 ;  /* 0x0000001e261a7220 */ /* 0x040fe20000400000 */
[--C-:B------:R-:W-:Y:S02]  /*6920*/  HADD2.F32 R67, -RZ, R40.reuse.H0_H0 ;  /* 0x20000028ff437230 */ /* 0x100fe40000004100 */
[C---:B------:R-:W-:Y:S01]  /*6930*/  FFMA R27, R41.reuse, R66, R27 ;  /* 0x00000042291b7223 */ /* 0x040fe2000000001b */
[C---:B------:R-:W-:Y:S01]  /*6940*/  FMUL R31, R38.reuse, R31 ;  /* 0x0000001f261f7220 */ /* 0x040fe20000400000 */
[C---:B------:R-:W-:Y:S01]  /*6950*/  FFMA R24, R41.reuse, R63, R24 ;  /* 0x0000003f29187223 */ /* 0x040fe20000000018 */
[----:B------:R-:W-:Y:S02]  /*6960*/  HADD2.F32 R40, -RZ, R40.H1_H1 ;  /* 0x30000028ff287230 */ /* 0x000fe40000004100 */
[C---:B------:R-:W-:Y:S01]  /*6970*/  FFMA R25, R41.reuse, R68, R25 ;  /* 0x0000004429197223 */ /* 0x040fe20000000019 */
[--C-:B------:R-:W-:Y:S02]  /*6980*/  HADD2.F32 R69, -RZ, R42.reuse.H0_H0 ;  /* 0x2000002aff457230 */ /* 0x100fe40000004100 */
[C---:B------:R-:W-:Y:S01]  /*6990*/  FFMA R26, R41.reuse, R65, R26 ;  /* 0x00000041291a7223 */ /* 0x040fe2000000001a */
[----:B------:R-:W-:Y:S02]  /*69a0*/  HADD2.F32 R42, -RZ, R42.H1_H1 ;  /* 0x3000002aff2a7230 */ /* 0x000fe40000004100 */
[C---:B------:R-:W-:Y:S01]  /*69b0*/  FMUL R30, R38.reuse, R34 ;  /* 0x00000022261e7220 */ /* 0x040fe20000400000 */
[----:B------:R-:W-:Y:S01]  /*69c0*/  FFMA R31, R41, R70, R31 ;  /* 0x00000046291f7223 */ /* 0x000fe2000000001f */
[----:B------:R-:W-:Y:S01]  /*69d0*/  FMUL R35, R38, R35 ;  /* 0x0000002326237220 */ /* 0x000fe20000400000 */
[----:B------:R-:W-:Y:S01]  /*69e0*/  F2FP.SATFINITE.E4M3.F32.PACK_AB_MERGE_C R106, R15, R10, RZ ;  /* 0x0000000a0f6a723e */ /* 0x000fe200048070ff */
[----:B------:R-:W-:Y:S01]  /*69f0*/  FFMA R28, R41, R67, R28 ;  /* 0x00000043291c7223 */ /* 0x000fe2000000001c */
[----:B------:R-:W-:Y:S01]  /*6a00*/  F2FP.SATFINITE.E4M3.F32.PACK_AB_MERGE_C R107, R19, R14, RZ ;  /* 0x0000000e136b723e */ /* 0x000fe200048070ff */
[C---:B------:R-:W-:Y:S01]  /*6a10*/  FFMA R29, R41.reuse, R40, R29 ;  /* 0x00000028291d7223 */ /* 0x040fe2000000001d */
[C---:B------:R-:W-:Y:S01]  /*6a20*/  FFMA R30, R41.reuse, R69, R30 ;  /* 0x00000045291e7223 */ /* 0x040fe2000000001e */
[----:B------:R-:W-:Y:S01]  /*6a30*/  FFMA R35, R41, R42, R35 ;  /* 0x0000002a29237223 */ /* 0x000fe20000000023 */
[----:B------:R-:W-:Y:S02]  /*6a40*/  F2FP.SATFINITE.E4M3.F32.PACK_AB_MERGE_C R106, R9, R8, R106 ;  /* 0x00000008096a723e */ /* 0x000fe4000480706a */
[----:B------:R-:W-:Y:S02]  /*6a50*/  F2FP.SATFINITE.E4M3.F32.PACK_AB_MERGE_C R107, R13, R12, R107 ;  /* 0x0000000c0d6b723e */ /* 0x000fe4000480706b */
[----:B------:R-:W-:Y:S02]  /*6a60*/  F2FP.SATFINITE.E4M3.F32.PACK_AB_MERGE_C R108, R23, R18, RZ ;  /* 0x00000012176c723e */ /* 0x000fe400048070ff */
[----:B------:R-:W-:Y:S01]  /*6a70*/  F2FP.SATFINITE.E4M3.F32.PACK_AB_MERGE_C R109, R27, R22, RZ ;  /* 0x000000161b6d723e */ /* 0x000fe200048070ff */
[----:B------:R1:W-:Y:S01]  /*6a80*/  STS.128 [R84+UR44+0x4200], R104 ;  /* 0x0042006854007988 */ /* 0x0003e20008000c2c */
[----:B------:R-:W-:Y:S02]  /*6a90*/  F2FP.SATFINITE.E4M3.F32.PACK_AB_MERGE_C R113, R31, R26, RZ ;  /* 0x0000001a1f71723e */ /* 0x000fe400048070ff */
[----:B------:R-:W-:Y:S02]  /*6aa0*/  F2FP.SATFINITE.E4M3.F32.PACK_AB_MERGE_C R114, R35, R30, RZ ;  /* 0x0000001e2372723e */ /* 0x000fe400048070ff */
[----:B------:R-:W-:Y:S02]  /*6ab0*/  F2FP.SATFINITE.E4M3.F32.PACK_AB_MERGE_C R108, R17, R16, R108 ;  /* 0x00000010116c723e */ /* 0x000fe4000480706c */
[----:B------:R-:W-:Y:S02]  /*6ac0*/  F2FP.SATFINITE.E4M3.F32.PACK_AB_MERGE_C R109, R21, R20, R109 ;  /* 0x00000014156d723e */ /* 0x000fe4000480706d */
[----:B------:R-:W-:Y:S02]  /*6ad0*/  F2FP.SATFINITE.E4M3.F32.PACK_AB_MERGE_C R110, R25, R24, R113 ;  /* 0x00000018196e723e */ /* 0x000fe40004807071 */
[----:B------:R-:W-:Y:S02]  /*6ae0*/  F2FP.SATFINITE.E4M3.F32.PACK_AB_MERGE_C R111, R29, R28, R114 ;  /* 0x0000001c1d6f723e */ /* 0x000fe40004807072 */
[----:B------:R-:W-:Y:S02]  /*6af0*/  LEA R112, R93, UR44, 0x3 ;  /* 0x0000002c5d707c11 */ /* 0x000fe4000f8e18ff */
[----:B------:R-:W-:Y:S01]  /*6b00*/  @P6 SHF.L.U32 R113, R91, 0x1f, RZ ;  /* 0x0000001f5b716819 */ /* 0x000fe200000006ff */
[----:B------:R1:W-:Y:S01]  /*6b10*/  STS.128 [R99+0x4210], R108 ;  /* 0x0042106c63007388 */ /* 0x0003e20000000c00 */
[----:B------:R-:W-:Y:S01]  /*6b20*/  @!PT LDS RZ, [RZ] ;  /* 0x00000000fffff984 */ /* 0x000fe20000000800 */
[----:B------:R-:W-:Y:S01]  /*6b30*/  @!PT LDS RZ, [RZ] ;  /* 0x00000000fffff984 */ /* 0x000fe20000000800 */
[----:B------:R-:W-:Y:S01]  /*6b40*/  @!PT LDS RZ, [RZ] ;  /* 0x00000000fffff984 */ /* 0x000fe20000000800 */
[----:B------:R-:W-:Y:S01]  /*6b50*/  @!PT LDS RZ, [RZ] ;  /* 0x00000000fffff984 */ /* 0x000fe20000000800 */
[----:B------:R2:W-:Y:S07]  /*6b60*/  MEMBAR.ALL.CTA ;  /* 0x0000000000007992 */ /* 0x0005ee0000008000 */
[----:B--2---:R-:W2:Y:S02]  /*6b70*/  FENCE.VIEW.ASYNC.S ;  /* 0x00000000000073c6 */ /* 0x004ea40000000000 */
[----:B--2---:R-:W-:Y:S06]  /*6b80*/  BAR.SYNC.DEFER_BLOCKING 0x1, 0x80 ;  /* 0x0042000000007b1d */ /* 0x004fec0000010000 */
[----:B------:R-:W-:Y:S05]  /*6b90*/  @P0 BRA `(.L_x_106) ;  /* 0x0000000000280947 */ /* 0x000fea0003800000 */
[----:B------:R-:W-:Y:S01]  /*6ba0*/  UIADD3 UR4, UPT, UPT, UR44, 0x4200, URZ ;  /* 0x000042002c047890 */ /* 0x000fe2000fffe0ff */
[----:B------:R-:W-:Y:S05]  /*6bb0*/  UMOV UR51, UR36 ;  /* 0x0000002400337c82 */ /* 0x000fea0008000000 */
[----:B------:R-:W-:Y:S01]  /*6bc0*/  MOV R96, UR4 ;  /* 0x0000000400607c02 */ /* 0x000fe20008000f00 */
[----:B------:R-:W-:Y:S03]  /*6bd0*/  UIADD3 UR4, UP0, UPT, UR62, 0x680, URZ ;  /* 0x000006803e047890 */ /* 0x000fe6000ff1e0ff */
[----:B------:R-:W-:Y:S01]  /*6be0*/  R2UR UR48, R96 ;  /* 0x00000000603072ca */ /* 0x000fe200000e0000 */
[----:B------:R-:W-:Y:S11]  /*6bf0*/  UIADD3.X UR5, UPT, UPT, URZ, UR63, URZ, UP0, !UPT ;  /* 0x0000003fff057290 */ /* 0x000ff600087fe4ff */
[----:B------:R-:W-:Y:S01]  /*6c00*/  @!UPT UIADD3 URZ, UPT, UPT, URZ, URZ, URZ ;  /* 0x000000fffffff290 */ /* 0x000fe2000fffe0ff */
[----:B------:R2:W-:Y:S01]  /*6c10*/  UTMASTG.3D [UR48], [UR4] ;  /* 0x00000030040073b5 */ /* 0x0005e20008010000 */
[----:B------:R0:W-:Y:S01]  /*6c20*/  UTMACMDFLUSH ;  /* 0x00000000000079b7 */ /* 0x0001e20000000000 */
[----:B--2---:R-:W-:Y:S04]  /*6c30*/  DEPBAR.LE SB0, 0x1 ;  /* 0x000080400000791a */ /* 0x004fe80000000000 */
.L_x_106:
[----:B------:R-:W-:Y:S05]  /*6c40*/  BSYNC.RECONVERGENT B0 ;  /* 0x0000000000007941 */ /* 0x000fea0003800200 */
.L_x_105:
[----:B------:R-:W-:Y:S06]  /*6c50*/  BAR.SYNC.DEFER_BLOCKING 0x1, 0x80 ;  /* 0x0042000000007b1d */ /* 0x000fec0000010000 */
[----:B------:R-:W2:Y:S01]  /*6c60*/  @P6 SYNCS.PHASECHK.TRANS64.TRYWAIT P0, [R112+URZ+0x40], R113 ;  /* 0x00004071700065a7 */ /* 0x000ea200080011ff */
[----:B------:R-:W-:Y:S01]  /*6c70*/  BSSY B1, `(.L_x_107) ;  /* 0x0000020000017945 */ /* 0x000fe20003800000 */
[----:B--2---:R-:W-:Y:S03]  /*6c80*/  @P6 SEL R100, RZ, 0x1, !P0 ;  /* 0x00000001ff646807 */ /* 0x004fe60004000000 */
[----:B------:R-:W-:Y:S05]  /*6c90*/  @!P6 BRA `(.L_x_108) ;  /* 0x000000000074e947 */ /* 0x000fea0003800000 */
[----:B------:R-:W-:Y:S01]  /*6ca0*/  ISETP.NE.AND P1, PT, R101, RZ, PT ;  /* 0x000000ff6500720c */ /* 0x000fe20003f25270 */
[----:B------:R-:W2:Y:S01]  /*6cb0*/  S2R R0, SR_CgaCtaId ;  /* 0x0000000000007919 */ /* 0x000ea20000008800 */
[----:B------:R-:W-:Y:S01]  /*6cc0*/  ISETP.NE.AND P0, PT, R100, RZ, PT ;  /* 0x000000ff6400720c */ /* 0x000fe20003f05270 */
[----:B------:R-:W-:Y:S10]  /*6cd0*/  BSSY B0, `(.L_x_109) ;  /* 0x0000008000007945 */ /* 0x000ff40003800000 */
[----:B------:R-:W-:Y:S05]  /*6ce0*/  @P1 IMAD R2, R93, 0x1000, R84 ;  /* 0x000010005d021824 */ /* 0x000fea00078e0254 */
[----:B------:R-:W-:Y:S05]  /*6cf0*/  @P1 IADD3 R4, PT, PT, R2, UR44, RZ ;  /* 0x0000002c02041c10 */ /* 0x000fea000fffe0ff */
[----:B------:R-:W-:Y:S01]  /*6d00*/  @P1 IMAD.IADD R4, R4, 0x1, R103 ;  /* 0x0000000104041824 */ /* 0x000fe200078e0267 */
[----:B------:R-:W-:Y:S06]  /*6d10*/  @P0 BRA `(.L_x_110) ;  /* 0x00000000000c0947 */ /* 0x000fec0003800000 */
[----:B------:R-:W-:Y:S04]  /*6d20*/  SHF.L.U32 R3, R91, 0x1f, RZ ;  /* 0x0000001f5b037819 */ /* 0x000fe800000006ff */
[----:B------:R-:W3:Y:S02]  /*6d30*/  SYNCS.PHASECHK.TRANS64.TRYWAIT P0, [R112+URZ+0x40], R3 ;  /* 0x00004003700075a7 */ /* 0x000ee400080011ff */
[----:B---3--:R-:W-:Y:S05]  /*6d40*/  @!P0 BRA `(.L_x_111) ;  /* 0x0000003000c48947 */ /* 0x008fea0003800000 */
.L_x_110:
[----:B------:R-:W-:Y:S05]  /*6d50*/  BSYNC B0 ;  /* 0x0000000000007941 */ /* 0x000fea0003800000 */
.L_x_109:
[----:B------:R-:W-:Y:S01]  /*6d60*/  ISETP.NE.AND P0, PT, R101, RZ, PT ;  /* 0x000000ff6500720c */ /* 0x000fe20003f05270 */
[----:B---3--:R-:W-:Y:S02]  /*6d70*/  VIADD R3, R112, 0x60 ;  /* 0x0000006070037836 */ /* 0x008fe40000000000 */
[----:B------:R-:W-:Y:S03]  /*6d80*/  VIADD R93, R93, 0x1 ;  /* 0x000000015d5d7836 */ /* 0x000fe60000000000 */
[----:B--2---:R-:W-:Y:S07]  /*6d90*/  PRMT R0, R0, 0x654, R3 ;  /* 0x0000065400007816 */ /* 0x004fee0000000003 */
[----:B------:R2:W3:Y:S04]  /*6da0*/  @P0 LDS.128 R72, [R2+UR44+0x200] ;  /* 0x0002002c02480984 */ /* 0x0004e80008000c00 */
[----:B------:R2:W4:Y:S01]  /*6db0*/  @P0 LDS.128 R76, [R4+0x210] ;  /* 0x00021000044c0984 */ /* 0x0005220000000c00 */
        /* <DEDUP_REMOVED lines=10> */
[----:B--23--:R-:W-:Y:S02]  /*6e60*/  LOP3.LUT R91, R91, R0, RZ, 0x3c, !PT ;  /* 0x000000005b5b7212 */ /* 0x00cfe400078e3cff */
.L_x_108:
[----:B------:R-:W-:Y:S05]  /*6e70*/  BSYNC B1 ;  /* 0x0000000000017941 */ /* 0x000fea0003800000 */
.L_x_107:
[----:B------:R-:W-:Y:S05]  /*6e80*/  VIADD R3, R39, 0x40 ;  /* 0x0000004027037836 */ /* 0x000fea0000000000 */
[----:B------:R-:W-:Y:S04]  /*6e90*/  SHF.R.U32.HI R3, RZ, 0x15, R3 ;  /* 0x00000015ff037819 */ /* 0x000fe80000011603 */
[----:B------:R-:W-:Y:S11]  /*6ea0*/  LOP3.LUT P0, RZ, R3, 0x3, R86, 0x48, !PT ;  /* 0x0000000303ff7812 */ /* 0x000ff60007804856 */
[----:B------:R-:W-:Y:S02]  /*6eb0*/  @!UPT UIADD3 URZ, UPT, UPT, URZ, URZ, URZ ;  /* 0x000000fffffff290 */ /* 0x000fe4000fffe0ff */
[----:B------:R-:W-:Y:S05]  /*6ec0*/  @!P0 BRA `(.L_x_112) ;  /* 0x0000000000408947 */ /* 0x000fea0003800000 */
[----:B------:R-:W2:Y:S01]  /*6ed0*/  LDCU.64 UR8, c[0x4][0x78] ;  /* 0x01000f00ff0877ac */ /* 0x000ea20008000a00 */
[----:B------:R-:W-:Y:S01]  /*6ee0*/  MOV R3, 0x0 ;  /* 0x0000000000037802 */ /* 0x000fe20000000f00 */
[----:B------:R-:W-:Y:S02]  /*6ef0*/  HFMA2 R12, -RZ, RZ, 0, 5.9604644775390625e-08 ;  /* 0x00000001ff0c7431 */ /* 0x000fe400000001ff */
[----:B------:R-:W-:Y:S02]  /*6f00*/  IMAD.MOV.U32 R8, RZ, RZ, 0x192 ;  /* 0x00000192ff087424 */ /* 0x000fe400078e00ff */
[----:B------:R-:W-:Y:S01]  /*6f10*/  IMAD.MOV.U32 R13, RZ, RZ, RZ ;  /* 0x000000ffff0d7224 */ /* 0x000fe200078e00ff */
[----:B------:R-:W3:Y:S01]  /*6f20*/  LDCU.64 UR6, c[0x4][0x80] ;  /* 0x01001000ff0677ac */ /* 0x000ee20008000a00 */
[----:B------:R-:W1:Y:S01]  /*6f30*/  LDC.64 R2, c[0x4][R3] ;  /* 0x0100000003027b82 */ /* 0x000e620000000a00 */
[----:B------:R-:W5:Y:S01]  /*6f40*/  LDCU.64 UR4, c[0x4][0x18] ;  /* 0x01000300ff0477ac */ /* 0x000f620008000a00 */
[----:B--2---:R-:W-:Y:S01]  /*6f50*/  MOV R5, UR9 ;  /* 0x0000000900057c02 */ /* 0x004fe20008000f00 */
[----:B------:R-:W-:Y:S01]  /*6f60*/  IMAD.U32 R4, RZ, RZ, UR8 ;  /* 0x00000008ff047e24 */ /* 0x000fe2000f8e00ff */
[----:B---3--:R-:W-:Y:S01]  /*6f70*/  MOV R7, UR7 ;  /* 0x0000000700077c02 */ /* 0x008fe20008000f00 */
[----:B------:R-:W-:Y:S01]  /*6f80*/  IMAD.U32 R6, RZ, RZ, UR6 ;  /* 0x00000006ff067e24 */ /* 0x000fe2000f8e00ff */
[----:B-----5:R-:W-:Y:S01]  /*6f90*/  MOV R11, UR5 ;  /* 0x00000005000b7c02 */ /* 0x020fe20008000f00 */
[----:B------:R-:W-:Y:S02]  /*6fa0*/  IMAD.U32 R10, RZ, RZ, UR4 ;  /* 0x00000004ff0a7e24 */ /* 0x000fe4000f8e00ff */
[----:B------:R-:W-:Y:S07]  /*6fb0*/  LEPC R20, `(.L_x_112) ;  /* 0x000000001014794e */ /* 0x000fee0000000000 */
[----:B-1--4-:R-:W-:Y:S05]  /*6fc0*/  CALL.ABS.NOINC R2 ;  /* 0x0000000002007343 */ /* 0x012fea0003c00000 */
.L_x_112:
        /* <DEDUP_REMOVED lines=14> */
[----:B------:R-:W-:Y:S01]  /*70b0*/  F2FP.F16.E4M3.UNPACK_B R54, R75 ;  /* 0x0000004bff36723e */ /* 0x000fe200020006ff */
[----:B------:R-:W-:Y:S01]  /*70c0*/  LDTM.16dp32bit_t0_t15.x32 R4, tmem[UR4+0x40] ;  /* 0x00004004000479ee */ /* 0x000fe20008a80000 */
[----:B------:R-:W2:Y:S01]  /*70d0*/  LDTM.16dp32bit_t16_t31.x32 R4, tmem[UR4+0x60] ;  /* 0x00006004000479ee */ /* 0x000ea20008aa0000 */
[----:B------:R-:W-:Y:S01]  /*70e0*/  HADD2.F32 R46, -RZ, R46.H1_H1 ;  /* 0x3000002eff2e7230 */ /* 0x000fe20000004100 */
[----:B----4-:R-:W-:Y:S01]  /*70f0*/  F2FP.F16.E4M3.UNPACK_B R58, R76 ;  /* 0x0000004cff3a723e */ /* 0x010fe200020006ff */
[--C-:B------:R-:W-:Y:S01]  /*7100*/  HADD2.F32 R49, -RZ, R50.reuse.H0_H0 ;  /* 0x20000032ff317230 */ /* 0x100fe20000004100 */
[----:B------:R-:W-:Y:S01]  /*7110*/  F2FP.F16.E4M3.UNPACK_B R62, R77 ;  /* 0x0000004dff3e723e */ /* 0x000fe200020006ff */
[----:B------:R-:W-:Y:S01]  /*7120*/  HADD2.F32 R50, -RZ, R50.H1_H1 ;  /* 0x30000032ff327230 */ /* 0x000fe20000004100 */
[----:B------:R-:W-:Y:S01]  /*7130*/  F2FP.F16.E4M3.UNPACK_B R66, R78 ;  /* 0x0000004eff42723e */ /* 0x000fe200020006ff */
[--C-:B------:R-:W-:Y:S01]  /*7140*/  HADD2.F32 R53, -RZ, R54.reuse.H0_H0 ;  /* 0x20000036ff357230 */ /* 0x100fe20000004100 */
[----:B------:R-:W-:Y:S01]  /*7150*/  F2FP.F16.E4M3.UNPACK_B R70, R79 ;  /* 0x0000004fff46723e */ /* 0x000fe200020006ff */
[----:B------:R-:W-:Y:S01]  /*7160*/  HADD2.F32 R54, -RZ, R54.H1_H1 ;  /* 0x30000036ff367230 */ /* 0x000fe20000004100 */
[----:B------:R-:W-:Y:S01]  /*7170*/  F2FP.F16.E4M3.UNPACK_B R56, R75.H1 ;  /* 0x0000004bff38723e */ /* 0x000fe200030006ff */
[--C-:B------:R-:W-:Y:S01]  /*7180*/  HADD2.F32 R57, -RZ, R58.reuse.H0_H0 ;  /* 0x2000003aff397230 */ /* 0x100fe20000004100 */
[----:B------:R-:W-:Y:S01]  /*7190*/  F2FP.F16.E4M3.UNPACK_B R60, R76.H1 ;  /* 0x0000004cff3c723e */ /* 0x000fe200030006ff */
[----:B------:R-:W-:Y:S01]  /*71a0*/  HADD2.F32 R58, -RZ, R58.H1_H1 ;  /* 0x3000003aff3a7230 */ /* 0x000fe20000004100 */
[----:B------:R-:W-:Y:S01]  /*71b0*/  F2FP.F16.E4M3.UNPACK_B R64, R77.H1 ;  /* 0x0000004dff40723e */ /* 0x000fe200030006ff */
[--C-:B------:R-:W-:Y:S01]  /*71c0*/  HADD2.F32 R61, -RZ, R62.reuse.H0_H0 ;  /* 0x2000003eff3d7230 */ /* 0x100fe20000004100 */
[----:B------:R-:W-:Y:S01]  /*71d0*/  F2FP.F16.E4M3.UNPACK_B R68, R78.H1 ;  /* 0x0000004eff44723e */ /* 0x000fe200030006ff */
[----:B------:R-:W-:Y:S01]  /*71e0*/  HADD2.F32 R62, -RZ, R62.H1_H1 ;  /* 0x3000003eff3e7230 */ /* 0x000fe20000004100 */
[----:B------:R-:W-:Y:S01]  /*71f0*/  ISETP.NE.AND P0, PT, R97, RZ, PT ;  /* 0x000000ff6100720c */ /* 0x000fe20003f05270 */
[--C-:B------:R-:W-:Y:S01]  /*7200*/  HADD2.F32 R65, -RZ, R66.reuse.H0_H0 ;  /* 0x20000042ff417230 */ /* 0x100fe20000004100 */
[----:B------:R-:W-:Y:S01]  /*7210*/  ISETP.NE.AND P6, PT, R102, RZ, PT ;  /* 0x000000ff6600720c */ /* 0x000fe20003fc5270 */
[----:B------:R-:W-:Y:S02]  /*7220*/  HADD2.F32 R66, -RZ, R66.H1_H1 ;  /* 0x30000042ff427230 */ /* 0x000fe40000004100 */
[--C-:B------:R-:W-:Y:S02]  /*7230*/  HADD2.F32 R69, -RZ, R70.reuse.H0_H0 ;  /* 0x20000046ff457230 */ /* 0x100fe40000004100 */
[C---:B--2---:R-:W-:Y:S01]  /*7240*/  FMUL R0, R38.reuse, R4 ;  /* 0x0000000426007220 */ /* 0x044fe20000400000 */
[C---:B------:R-:W-:Y:S01]  /*7250*/  FMUL R2, R38.reuse, R5 ;  /* 0x0000000526027220 */ /* 0x040fe20000400000 */
[C---:B------:R-:W-:Y:S01]  /*7260*/  FMUL R4, R38.reuse, R8 ;  /* 0x0000000826047220 */ /* 0x040fe20000400000 */
[C---:B------:R-:W-:Y:S01]  /*7270*/  FMUL R5, R38.reuse, R9 ;  /* 0x0000000926057220 */ /* 0x040fe20000400000 */
[C---:B------:R-:W-:Y:S01]  /*7280*/  FFMA R0, R41.reuse, R40, R0 ;  /* 0x0000002829007223 */ /* 0x040fe20000000000 */
[C---:B------:R-:W-:Y:S01]  /*7290*/  FFMA R2, R41.reuse, R43, R2 ;  /* 0x0000002b29027223 */ /* 0x040fe20000000002 */
        /* <DEDUP_REMOVED lines=10> */
[----:B------:R-:W-:Y:S02]  /*7340*/  HADD2.F32 R70, -RZ, R70.H1_H1 ;  /* 0x30000046ff467230 */ /* 0x000fe40000004100 */
[C---:B------:R-:W-:Y:S01]  /*7350*/  FMUL R28, R38.reuse, R32 ;  /* 0x00000020261c7220 */ /* 0x040fe20000400000 */
[C---:B------:R-:W-:Y:S01]  /*7360*/  FMUL R29, R38.reuse, R33 ;  /* 0x00000021261d7220 */ /* 0x040fe20000400000 */
[C---:B------:R-:W-:Y:S01]  /*7370*/  FMUL R3, R38.reuse, R6 ;  /* 0x0000000626037220 */ /* 0x040fe20000400000 */
[C---:B------:R-:W-:Y:S01]  /*7380*/  FMUL R7, R38.reuse, R7 ;  /* 0x0000000726077220 */ /* 0x040fe20000400000 */
[--C-:B------:R-:W-:Y:S02]  /*7390*/  HADD2.F32 R47, -RZ, R48.reuse.H0_H0 ;  /* 0x20000030ff2f7230 */ /* 0x100fe40000004100 */
[C---:B------:R-:W-:Y:S01]  /*73a0*/  FMUL R6, R38.reuse, R10 ;  /* 0x0000000a26067220 */ /* 0x040fe20000400000 */
[C---:B------:R-:W-:Y:S01]  /*73b0*/  FFMA R3, R41.reuse, R42, R3 ;  /* 0x0000002a29037223 */ /* 0x040fe20000000003 */
[----:B------:R-:W-:Y:S02]  /*73c0*/  HADD2.F32 R48, -RZ, R48.H1_H1 ;  /* 0x30000030ff307230 */ /* 0x000fe40000004100 */
[C---:B------:R-:W-:Y:S01]  /*73d0*/  FFMA R7, R41.reuse, R44, R7 ;  /* 0x0000002c29077223 */ /* 0x040fe20000000007 */
[C---:B------:R-:W-:Y:S01]  /*73e0*/  FFMA R4, R41.reuse, R45, R4 ;  /* 0x0000002d29047223 */ /* 0x040fe20000000004 */
[C---:B------:R-:W-:Y:S01]  /*73f0*/  FFMA R5, R41.reuse, R46, R5 ;  /* 0x0000002e29057223 */ /* 0x040fe20000000005 */
[----:B------:R-:W-:Y:S01]  /*7400*/  FFMA R6, R41, R47, R6 ;  /* 0x0000002f29067223 */ /* 0x000fe20000000006 */
[----:B------:R-:W-:Y:S01]  /*7410*/  FMUL R11, R38, R11 ;  /* 0x0000000b260b7220 */ /* 0x000fe20000400000 */
[----:B------:R-:W-:Y:S01]  /*7420*/  F2FP.F16.E4M3.UNPACK_B R40, R79.H1 ;  /* 0x0000004fff28723e */ /* 0x000fe200030006ff */
[--C-:B------:R-:W-:Y:S01]  /*7430*/  HADD2.F32 R51, -RZ, R52.reuse.H0_H0 ;  /* 0x20000034ff337230 */ /* 0x100fe20000004100 */
[----:B-1----:R-:W-:Y:S01]  /*7440*/  F2FP.SATFINITE.E4M3.F32.PACK_AB_MERGE_C R105, R7, R3, RZ ;  /* 0x000000030769723e */ /* 0x002fe200048070ff */
[C---:B------:R-:W-:Y:S01]  /*7450*/  FFMA R11, R41.reuse, R48, R11 ;  /* 0x00000030290b7223 */ /* 0x040fe2000000000b */
[C---:B------:R-:W-:Y:S01]  /*7460*/  FFMA R8, R41.reuse, R49, R8 ;  /* 0x0000003129087223 */ /* 0x040fe20000000008 */
[----:B------:R-:W-:Y:S01]  /*7470*/  FFMA R9, R41, R50, R9 ;  /* 0x0000003229097223 */ /* 0x000fe20000000009 */
[----:B------:R-:W-:Y:S01]  /*7480*/  F2FP.SATFINITE.E4M3.F32.PACK_AB_MERGE_C R104, R2, R0, R105 ;  /* 0x000000000268723e */ /* 0x000fe20004807069 */
[----:B------:R-:W-:Y:S01]  /*7490*/  HADD2.F32 R52, -RZ, R52.H1_H1 ;  /* 0x30000034ff347230 */ /* 0x000fe20000004100 */
[----:B------:R-:W-:Y:S01]  /*74a0*/  F2FP.SATFINITE.E4M3.F32.PACK_AB_MERGE_C R106, R11, R6, RZ ;  /* 0x000000060b6a723e */ /* 0x000fe200048070ff */
[C---:B------:R-:W-:Y:S01]  /*74b0*/  FMUL R10, R38.reuse, R14 ;  /* 0x0000000e260a7220 */ /* 0x040fe20000400000 */
[C---:B------:R-:W-:Y:S01]  /*74c0*/  FMUL R15, R38.reuse, R15 ;  /* 0x0000000f260f7220 */ /* 0x040fe20000400000 */
[--C-:B------:R-:W-:Y:S01]  /*74d0*/  HADD2.F32 R55, -RZ, R56.reuse.H0_H0 ;  /* 0x20000038ff377230 */ /* 0x100fe20000004100 */
[----:B------:R-:W-:Y:S01]  /*74e0*/  F2FP.SATFINITE.E4M3.F32.PACK_AB_MERGE_C R105, R5, R4, R106 ;  /* 0x000000040569723e */ /* 0x000fe2000480706a */
[C---:B------:R-:W-:Y:S01]  /*74f0*/  FFMA R10, R41.reuse, R51, R10 ;  /* 0x00000033290a7223 */ /* 0x040fe2000000000a */
[C---:B------:R-:W-:Y:S01]  /*7500*/  FFMA R15, R41.reuse, R52, R15 ;  /* 0x00000034290f7223 */ /* 0x040fe2000000000f */
[C---:B------:R-:W-:Y:S01]  /*7510*/  FFMA R12, R41.reuse, R53, R12 ;  /* 0x00000035290c7223 */ /* 0x040fe2000000000c */
[C---:B------:R-:W-:Y:S01]  /*7520*/  FFMA R13, R41.reuse, R54, R13 ;  /* 0x00000036290d7223 */ /* 0x040fe2000000000d */
[----:B------:R-:W-:Y:S02]  /*7530*/  HADD2.F32 R56, -RZ, R56.H1_H1 ;  /* 0x30000038ff387230 */ /* 0x000fe40000004100 */
[C---:B------:R-:W-:Y:S01]  /*7540*/  FMUL R14, R38.reuse, R18 ;  /* 0x00000012260e7220 */ /* 0x040fe20000400000 */
[C---:B------:R-:W-:Y:S01]  /*7550*/  FMUL R19, R38.reuse, R19 ;  /* 0x0000001326137220 */ /* 0x040fe20000400000 */
[--C-:B------:R-:W-:Y:S02]  /*7560*/  HADD2.F32 R59, -RZ, R60.reuse.H0_H0 ;  /* 0x2000003cff3b7230 */ /* 0x100fe40000004100 */
[C---:B------:R-:W-:Y:S01]  /*7570*/  FMUL R18, R38.reuse, R22 ;  /* 0x0000001626127220 */ /* 0x040fe20000400000 */
[C---:B------:R-:W-:Y:S01]  /*7580*/  FFMA R14, R41.reuse, R55, R14 ;  /* 0x00000037290e7223 */ /* 0x040fe2000000000e */
[----:B------:R-:W-:Y:S02]  /*7590*/  HADD2.F32 R60, -RZ, R60.H1_H1 ;  /* 0x3000003cff3c7230 */ /* 0x000fe40000004100 */
        /* <DEDUP_REMOVED lines=8> */
[C---:B------:R-:W-:Y:S01]  /*7620*/  FFMA R23, R41.reuse, R60, R23 ;  /* 0x0000003c29177223 */ /* 0x040fe20000000017 */
[C---:B------:R-:W-:Y:S01]  /*7630*/  FMUL R27, R38.reuse, R27 ;  /* 0x0000001b261b7220 */ /* 0x040fe20000400000 */
[C---:B------:R-:W-:Y:S01]  /*7640*/  FFMA R20, R41.reuse, R61, R20 ;  /* 0x0000003d29147223 */ /* 0x040fe20000000014 */
[C---:B------:R-:W-:Y:S01]  /*7650*/  FFMA R21, R41.reuse, R62, R21 ;  /* 0x0000003e29157223 */ /* 0x040fe20000000015 */
[--C-:B------:R-:W-:Y:S02]  /*7660*/  HADD2.F32 R67, -RZ, R68.reuse.H0_H0 ;  /* 0x20000044ff437230 */ /* 0x100fe40000004100 */
[----:B------:R-:W-:Y:S01]  /*7670*/  FFMA R22, R41, R63, R22 ;  /* 0x0000003f29167223 */ /* 0x000fe20000000016 */
[----:B------:R-:W-:Y:S02]  /*7680*/  HADD2.F32 R68, -RZ, R68.H1_H1 ;  /* 0x30000044ff447230 */ /* 0x000fe40000004100 */
[C---:B------:R-:W-:Y:S01]  /*7690*/  FMUL R26, R38.reuse, R30 ;  /* 0x0000001e261a7220 */ /* 0x040fe20000400000 */
[----:B------:R-:W-:Y:S01]  /*76a0*/  F2FP.SATFINITE.E4M3.F32.PACK_AB_MERGE_C R107, R15, R10, RZ ;  /* 0x0000000a0f6b723e */ /* 0x000fe200048070ff */
        /* <DEDUP_REMOVED lines=8> */
[----:B------:R-:W-:Y:S01]  /*7730*/  F2FP.SATFINITE.E4M3.F32.PACK_AB_MERGE_C R106, R9, R8, R107 ;  /* 0x00000008096a723e */ /* 0x000fe2000480706b */
[----:B------:R-:W-:Y:S01]  /*7740*/  FFMA R31, R41, R68, R31 ;  /* 0x00000044291f7223 */ /* 0x000fe2000000001f */
[----:B------:R-:W-:Y:S01]  /*7750*/  FMUL R35, R38, R35 ;  /* 0x0000002326237220 */ /* 0x000fe20000400000 */
[----:B------:R-:W-:Y:S01]  /*7760*/  F2FP.SATFINITE.E4M3.F32.PACK_AB_MERGE_C R107, R19, R14, RZ ;  /* 0x0000000e136b723e */ /* 0x000fe200048070ff */
[C---:B------:R-:W-:Y:S01]  /*7770*/  FFMA R28, R41.reuse, R69, R28 ;  /* 0x00000045291c7223 */ /* 0x040fe2000000001c */
[C---:B------:R-:W-:Y:S01]  /*7780*/  FFMA R29, R41.reuse, R70, R29 ;  /* 0x00000046291d7223 */ /* 0x040fe2000000001d */
[C---:B------:R-:W-:Y:S01]  /*7790*/  FFMA R30, R41.reuse, R43, R30 ;  /* 0x0000002b291e7223 */ /* 0x040fe2000000001e */
[----:B------:R-:W-:Y:S01]  /*77a0*/  FFMA R35, R41, R40, R35 ;  /* 0x0000002829237223 */ /* 0x000fe20000000023 */
        /* <DEDUP_REMOVED lines=21> */
[----:B------:R-:W-:Y:S02]  /*7900*/  UIADD3 UR4, UP0, UPT, UR62, 0x680, URZ ;  /* 0x000006803e047890 */ /* 0x000fe4000ff1e0ff */
[----:B------:R-:W-:Y:S02]  /*7910*/  UIADD3 UR9, UPT, UPT, UR49, 0x40, URZ ;  /* 0x0000004031097890 */ /* 0x000fe4000fffe0ff */
[----:B------:R-:W-:Y:S02]  /*7920*/  UIADD3 UR8, UPT, UPT, UR44, 0x5200, URZ ;  /* 0x000052002c087890 */ /* 0x000fe4000fffe0ff */
[----:B------:R-:W-:Y:S01]  /*7930*/  UIADD3.X UR5, UPT, UPT, URZ, UR63, URZ, UP0, !UPT ;  /* 0x0000003fff057290 */ /* 0x000fe200087fe4ff */
[----:B------:R-:W-:Y:S01]  /*7940*/  UMOV UR10, UR50 ;  /* 0x00000032000a7c82 */ /* 0x000fe20008000000 */
[----:B------:R-:W-:Y:S07]  /*7950*/  UMOV UR11, UR36 ;  /* 0x00000024000b7c82 */ /* 0x000fee0008000000 */
[----:B------:R2:W-:Y:S01]  /*7960*/  UTMASTG.3D [UR8], [UR4] ;  /* 0x00000008040073b5 */ /* 0x0005e20008010000 */
[----:B------:R0:W-:Y:S01]  /*7970*/  UTMACMDFLUSH ;  /* 0x00000000000079b7 */ /* 0x0001e20000000000 */
[----:B--2---:R-:W-:Y:S04]  /*7980*/  DEPBAR.LE SB0, 0x1 ;  /* 0x000080400000791a */ /* 0x004fe80000000000 */
.L_x_114:
[----:B------:R-:W-:Y:S05]  /*7990*/  BSYNC.RECONVERGENT B0 ;  /* 0x0000000000007941 */ /* 0x000fea0003800200 */
.L_x_113:
        /* <DEDUP_REMOVED lines=16> */
.L_x_118:
[----:B------:R-:W-:Y:S05]  /*7aa0*/  BSYNC B0 ;  /* 0x0000000000007941 */ /* 0x000fea0003800000 */
.L_x_117:
        /* <DEDUP_REMOVED lines=17> */
.L_x_116:
[----:B------:R-:W-:Y:S05]  /*7bc0*/  BSYNC B1 ;  /* 0x0000000000017941 */ /* 0x000fea0003800000 */
.L_x_115:
        /* <DEDUP_REMOVED lines=21> */
.L_x_120:
        /* <DEDUP_REMOVED lines=18> */
[----:B------:R-:W-:Y:S01]  /*7e40*/  ISETP.NE.AND P6, PT, R102, RZ, PT ;  /* 0x000000ff6600720c */ /* 0x000fe20003fc5270 */
[--C-:B------:R-:W-:Y:S01]  /*7e50*/  HADD2.F32 R49, -RZ, R50.reuse.H0_H0 ;  /* 0x20000032ff317230 */ /* 0x100fe20000004100 */
[----:B----4-:R-:W-:Y:S01]  /*7e60*/  F2FP.F16.E4M3.UNPACK_B R58, R76 ;  /* 0x0000004cff3a723e */ /* 0x010fe200020006ff */
[----:B------:R-:W-:Y:S01]  /*7e70*/  HADD2.F32 R50, -RZ, R50.H1_H1 ;  /* 0x30000032ff327230 */ /* 0x000fe20000004100 */
[----:B------:R-:W-:Y:S01]  /*7e80*/  F2FP.F16.E4M3.UNPACK_B R62, R77 ;  /* 0x0000004dff3e723e */ /* 0x000fe200020006ff */
[--C-:B------:R-:W-:Y:S01]  /*7e90*/  HADD2.F32 R53, -RZ, R54.reuse.H0_H0 ;  /* 0x20000036ff357230 */ /* 0x100fe20000004100 */
[----:B------:R-:W-:Y:S01]  /*7ea0*/  F2FP.F16.E4M3.UNPACK_B R66, R78 ;  /* 0x0000004eff42723e */ /* 0x000fe200020006ff */
[----:B------:R-:W-:Y:S01]  /*7eb0*/  HADD2.F32 R54, -RZ, R54.H1_H1 ;  /* 0x30000036ff367230 */ /* 0x000fe20000004100 */
[----:B------:R-:W-:Y:S01]  /*7ec0*/  F2FP.F16.E4M3.UNPACK_B R70, R79 ;  /* 0x0000004fff46723e */ /* 0x000fe200020006ff */
[--C-:B------:R-:W-:Y:S01]  /*7ed0*/  HADD2.F32 R57, -RZ, R58.reuse.H0_H0 ;  /* 0x2000003aff397230 */ /* 0x100fe20000004100 */
[----:B------:R-:W-:Y:S01]  /*7ee0*/  F2FP.F16.E4M3.UNPACK_B R56, R75.H1 ;  /* 0x0000004bff38723e */ /* 0x000fe200030006ff */
[----:B------:R-:W-:Y:S01]  /*7ef0*/  HADD2.F32 R58, -RZ, R58.H1_H1 ;  /* 0x3000003aff3a7230 */ /* 0x000fe20000004100 */
[----:B------:R-:W-:Y:S01]  /*7f00*/  F2FP.F16.E4M3.UNPACK_B R60, R76.H1 ;  /* 0x0000004cff3c723e */ /* 0x000fe200030006ff */
[--C-:B------:R-:W-:Y:S01]  /*7f10*/  HADD2.F32 R61, -RZ, R62.reuse.H0_H0 ;  /* 0x2000003eff3d7230 */ /* 0x100fe20000004100 */
[----:B------:R-:W-:Y:S01]  /*7f20*/  F2FP.F16.E4M3.UNPACK_B R64, R77.H1 ;  /* 0x0000004dff40723e */ /* 0x000fe200030006ff */
[----:B------:R-:W-:Y:S01]  /*7f30*/  HADD2.F32 R62, -RZ, R62.H1_H1 ;  /* 0x3000003eff3e7230 */ /* 0x000fe20000004100 */
[----:B------:R-:W-:Y:S01]  /*7f40*/  F2FP.F16.E4M3.UNPACK_B R68, R78.H1 ;  /* 0x0000004eff44723e */ /* 0x000fe200030006ff */
        /* <DEDUP_REMOVED lines=112> */
[----:B------:R-:W-:Y:S02]  /*8650*/  UIADD3 UR4, UPT, UPT, UR44, 0x4200, URZ ;  /* 0x000042002c047890 */ /* 0x000fe4000fffe0ff */
[----:B------:R-:W-:Y:S01]  /*8660*/  UIADD3 UR9, UPT, UPT, UR49, 0x80, URZ ;  /* 0x0000008031097890 */ /* 0x000fe2000fffe0ff */
[----:B------:R-:W-:Y:S01]  /*8670*/  UMOV UR10, UR50 ;  /* 0x00000032000a7c82 */ /* 0x000fe20008000000 */
[----:B------:R-:W-:Y:S02]  /*8680*/  UMOV UR11, UR36 ;  /* 0x00000024000b7c82 */ /* 0x000fe40008000000 */
        /* <DEDUP_REMOVED lines=8> */
.L_x_122:
[----:B------:R-:W-:Y:S05]  /*8710*/  BSYNC.RECONVERGENT B0 ;  /* 0x0000000000007941 */ /* 0x000fea0003800200 */
.L_x_121:
        /* <DEDUP_REMOVED lines=16> */
.L_x_126:
[----:B------:R-:W-:Y:S05]  /*8820*/  BSYNC B0 ;  /* 0x0000000000007941 */ /* 0x000fea0003800000 */
.L_x_125:
        /* <DEDUP_REMOVED lines=17> */
.L_x_124:
[----:B------:R-:W-:Y:S05]  /*8940*/  BSYNC B1 ;  /* 0x0000000000017941 */ /* 0x000fea0003800000 */
.L_x_123:
        /* <DEDUP_REMOVED lines=21> */
.L_x_128:
[----:B------:R-:W-:Y:S01]  /*8aa0*/  ISETP.NE.AND P0, PT, R97, RZ, PT ;  /* 0x000000ff6100720c */ /* 0x000fe20003f05270 */
[----:B------:R-:W-:Y:S05]  /*8ab0*/  WARPSYNC.ALL ;  /* 0x0000000000007948 */ /* 0x000fea0003800000 */
[----:B------:R-:W-:Y:S01]  /*8ac0*/  R2UR UR4, R39 ;  /* 0x00000000270472ca */ /* 0x000fe200000e0000 */
[----:B------:R-:W2:Y:S01]  /*8ad0*/  S2UR UR6, SR_CgaCtaId ;  /* 0x00000000000679c3 */ /* 0x000ea20000008800 */
[-C--:B------:R-:W-:Y:S01]  /*8ae0*/  F2FP.F16.E4M3.UNPACK_B R42, R72.reuse ;  /* 0x00000048ff2a723e */ /* 0x080fe200020006ff */
[----:B------:R-:W-:Y:S01]  /*8af0*/  BSSY.RECONVERGENT B0, `(.L_x_129) ;  /* 0x000009b000007945 */ /* 0x000fe20003800200 */
[----:B------:R-:W-:Y:S02]  /*8b00*/  F2FP.F16.E4M3.UNPACK_B R72, R72.H1 ;  /* 0x00000048ff48723e */ /* 0x000fe400030006ff */
[-C--:B------:R-:W-:Y:S01]  /*8b10*/  F2FP.F16.E4M3.UNPACK_B R46, R73.reuse ;  /* 0x00000049ff2e723e */ /* 0x080fe200020006ff */
[--C-:B------:R-:W-:Y:S01]  /*8b20*/  HADD2.F32 R40, -RZ, R42.reuse.H0_H0 ;  /* 0x2000002aff287230 */ /* 0x100fe20000004100 */
[----:B------:R-:W-:Y:S01]  /*8b30*/  F2FP.F16.E4M3.UNPACK_B R73, R73.H1 ;  /* 0x00000049ff49723e */ /* 0x000fe200030006ff */
[----:B------:R-:W-:Y:S01]  /*8b40*/  HADD2.F32 R42, -RZ, R42.H1_H1 ;  /* 0x3000002aff2a7230 */ /* 0x000fe20000004100 */
[-C--:B------:R-:W-:Y:S01]  /*8b50*/  F2FP.F16.E4M3.UNPACK_B R50, R74.reuse ;  /* 0x0000004aff32723e */ /* 0x080fe200020006ff */
[----:B------:R-:W-:Y:S01]  /*8b60*/  HADD2.F32 R43, -RZ, R72.H0_H0 ;  /* 0x20000048ff2b7230 */ /* 0x000fe20000004100 */
[----:B------:R-:W-:Y:S01]  /*8b70*/  F2FP.F16.E4M3.UNPACK_B R74, R74.H1 ;  /* 0x0000004aff4a723e */ /* 0x000fe200030006ff */
[----:B------:R-:W-:Y:S01]  /*8b80*/  LDTM.16dp32bit_t0_t15.x32 R4, tmem[UR4+0xc0] ;  /* 0x0000c004000479ee */ /* 0x000fe20008a80000 */
[----:B------:R-:W3:Y:S01]  /*8b90*/  LDTM.16dp32bit_t16_t31.x32 R4, tmem[UR4+0xe0] ;  /* 0x0000e004000479ee */ /* 0x000ee20008aa0000 */
[----:B------:R-:W-:Y:S01]  /*8ba0*/  NOP ;  /* 0x0000000000007918 */ /* 0x000fe20000000000 */
[--C-:B------:R-:W-:Y:S01]  /*8bb0*/  HADD2.F32 R45, -RZ, R46.reuse.H0_H0 ;  /* 0x2000002eff2d7230 */ /* 0x100fe20000004100 */
[----:B------:R-:W-:Y:S01]  /*8bc0*/  R2UR UR5, R71 ;  /* 0x00000000470572ca */ /* 0x000fe200000e0000 */
[----:B------:R-:W-:Y:S01]  /*8bd0*/  HADD2.F32 R46, -RZ, R46.H1_H1 ;  /* 0x3000002eff2e7230 */ /* 0x000fe20000004100 */
[----:B------:R-:W-:Y:S01]  /*8be0*/  F2FP.F16.E4M3.UNPACK_B R54, R75 ;  /* 0x0000004bff36723e */ /* 0x000fe200020006ff */
        /* <DEDUP_REMOVED lines=10> */
[----:B------:R-:W-:Y:S01]  /*8c90*/  UIADD3 UR4, UPT, UPT, UR5, 0xd0, URZ ;  /* 0x000000d005047890 */ /* 0x000fe2000fffe0ff */
[----:B------:R-:W-:Y:S01]  /*8ca0*/  HADD2.F32 R59, -RZ, R58.H1_H1 ;  /* 0x3000003aff3b7230 */ /* 0x000fe20000004100 */
[----:B------:R-:W-:Y:S01]  /*8cb0*/  F2FP.F16.E4M3.UNPACK_B R76, R76.H1 ;  /* 0x0000004cff4c723e */ /* 0x000fe200030006ff */
[--C-:B------:R-:W-:Y:S01]  /*8cc0*/  HADD2.F32 R60, -RZ, R62.reuse.H0_H0 ;  /* 0x2000003eff3c7230 */ /* 0x100fe20000004100 */
[----:B------:R-:W-:Y:S01]  /*8cd0*/  F2FP.F16.E4M3.UNPACK_B R77, R77.H1 ;  /* 0x0000004dff4d723e */ /* 0x000fe200030006ff */
[----:B------:R-:W-:Y:S01]  /*8ce0*/  HADD2.F32 R63, -RZ, R62.H1_H1 ;  /* 0x3000003eff3f7230 */ /* 0x000fe20000004100 */
[----:B------:R-:W-:Y:S01]  /*8cf0*/  F2FP.F16.E4M3.UNPACK_B R78, R78.H1 ;  /* 0x0000004eff4e723e */ /* 0x000fe200030006ff */
[--C-:B------:R-:W-:Y:S01]  /*8d00*/  HADD2.F32 R64, -RZ, R66.reuse.H0_H0 ;  /* 0x20000042ff407230 */ /* 0x100fe20000004100 */
[----:B--2---:R-:W-:Y:S01]  /*8d10*/  UPRMT UR4, UR6, 0x654, UR4 ;  /* 0x0000065406047896 */ /* 0x004fe20008000004 */
        /* <DEDUP_REMOVED lines=8> */
[----:B------:R-:W-:Y:S01]  /*8da0*/  SYNCS.ARRIVE.TRANS64.RED.A1T0 RZ, [UR4], RZ ;  /* 0x000000ffffff79a7 */ /* 0x000fe20008100404 */
[C---:B------:R-:W-:Y:S01]  /*8db0*/  FMUL R16, R38.reuse, R16 ;  /* 0x0000001026107220 */ /* 0x040fe20000400000 */
[C---:B------:R-:W-:Y:S01]  /*8dc0*/  FMUL R17, R38.reuse, R17 ;  /* 0x0000001126117220 */ /* 0x040fe20000400000 */
[C---:B------:R-:W-:Y:S01]  /*8dd0*/  FMUL R0, R38.reuse, R20 ;  /* 0x0000001426007220 */ /* 0x040fe20000400000 */
[C---:B------:R-:W-:Y:S01]  /*8de0*/  FMUL R2, R38.reuse, R21 ;  /* 0x0000001526027220 */ /* 0x040fe20000400000 */
[C---:B------:R-:W-:Y:S01]  /*8df0*/  FMUL R20, R38.reuse, R25 ;  /* 0x0000001926147220 */ /* 0x040fe20000400000 */
[----:B------:R-:W-:Y:S02]  /*8e00*/  HADD2.F32 R67, -RZ, R66.H1_H1 ;  /* 0x30000042ff437230 */ /* 0x000fe40000004100 */
[C---:B------:R-:W-:Y:S01]  /*8e10*/  FMUL R6, R38.reuse, R6 ;  /* 0x0000000626067220 */ /* 0x040fe20000400000 */
[----:B------:R-:W-:Y:S02]  /*8e20*/  HADD2.F32 R44, -RZ, R72.H1_H1 ;  /* 0x30000048ff2c7230 */ /* 0x000fe40000004100 */
[C---:B------:R-:W-:Y:S01]  /*8e30*/  FMUL R7, R38.reuse, R7 ;  /* 0x0000000726077220 */ /* 0x040fe20000400000 */
[--C-:B------:R-:W-:Y:S02]  /*8e40*/  HADD2.F32 R47, -RZ, R73.reuse.H0_H0 ;  /* 0x20000049ff2f7230 */ /* 0x100fe40000004100 */
[C---:B------:R-:W-:Y:S01]  /*8e50*/  FFMA R6, R41.reuse, R43, R6 ;  /* 0x0000002b29067223 */ /* 0x040fe20000000006 */
[--C-:B------:R-:W-:Y:S02]  /*8e60*/  HADD2.F32 R40, -RZ, R68.reuse.H0_H0 ;  /* 0x20000044ff287230 */ /* 0x100fe40000004100 */
[C---:B------:R-:W-:Y:S01]  /*8e70*/  FFMA R7, R41.reuse, R44, R7 ;  /* 0x0000002c29077223 */ /* 0x040fe20000000007 */
[C---:B------:R-:W-:Y:S01]  /*8e80*/  FFMA R8, R41.reuse, R45, R8 ;  /* 0x0000002d29087223 */ /* 0x040fe20000000008 */
[----:B------:R-:W-:Y:S01]  /*8e90*/  FFMA R9, R41, R46, R9 ;  /* 0x0000002e29097223 */ /* 0x000fe20000000009 */
[----:B------:R-:W-:Y:S02]  /*8ea0*/  HADD2.F32 R43, -RZ, R68.H1_H1 ;  /* 0x30000044ff2b7230 */ /* 0x000fe40000004100 */
[C---:B------:R-:W-:Y:S01]  /*8eb0*/  FMUL R10, R38.reuse, R10 ;  /* 0x0000000a260a7220 */ /* 0x040fe20000400000 */
[----:B------:R-:W-:Y:S01]  /*8ec0*/  HADD2.F32 R48, -RZ, R73.H1_H1 ;  /* 0x30000049ff307230 */ /* 0x000fe20000004100 */
[----:B------:R-:W-:Y:S01]  /*8ed0*/  F2FP.SATFINITE.E4M3.F32.PACK_AB_MERGE_C R100, R7, R6, RZ ;  /* 0x000000060764723e */ /* 0x000fe200048070ff */
[C---:B------:R-:W-:Y:S01]  /*8ee0*/  FMUL R7, R38.reuse, R24 ;  /* 0x0000001826077220 */ /* 0x040fe20000400000 */
[----:B------:R-:W-:Y:S01]  /*8ef0*/  FFMA R10, R41, R47, R10 ;  /* 0x0000002f290a7223 */ /* 0x000fe2000000000a */
[C---:B------:R-:W-:Y:S01]  /*8f00*/  FMUL R24, R38.reuse, R29 ;  /* 0x0000001d26187220 */ /* 0x040fe20000400000 */
[----:B------:R-:W-:Y:S01]  /*8f10*/  F2FP.SATFINITE.E4M3.F32.PACK_AB_MERGE_C R100, R5, R4, R100 ;  /* 0x000000040564723e */ /* 0x000fe20004807064 */
[C---:B------:R-:W-:Y:S01]  /*8f20*/  FMUL R11, R38.reuse, R11 ;  /* 0x0000000b260b7220 */ /* 0x040fe20000400000 */
[--C-:B------:R-:W-:Y:S02]  /*8f30*/  HADD2.F32 R51, -RZ, R74.reuse.H0_H0 ;  /* 0x2000004aff337230 */ /* 0x100fe40000004100 */
[C---:B------:R-:W-:Y:S01]  /*8f40*/  FMUL R14, R38.reuse, R14 ;  /* 0x0000000e260e7220 */ /* 0x040fe20000400000 */
[----:B------:R-:W-:Y:S02]  /*8f50*/  HADD2.F32 R52, -RZ, R74.H1_H1 ;  /* 0x3000004aff347230 */ /* 0x000fe40000004100 */
[C---:B------:R-:W-:Y:S01]  /*8f60*/  FFMA R11, R41.reuse, R48, R11 ;  /* 0x00000030290b7223 */ /* 0x040fe2000000000b */
[C---:B------:R-:W-:Y:S01]  /*8f70*/  FFMA R12, R41.reuse, R49, R12 ;  /* 0x00000031290c7223 */ /* 0x040fe2000000000c */
[C---:B------:R-:W-:Y:S01]  /*8f80*/  FFMA R13, R41.reuse, R50, R13 ;  /* 0x00000032290d7223 */ /* 0x040fe2000000000d */
[----:B------:R-:W-:Y:S01]  /*8f90*/  FFMA R14, R41, R51, R14 ;  /* 0x00000033290e7223 */ /* 0x000fe2000000000e */
[C---:B------:R-:W-:Y:S01]  /*8fa0*/  FMUL R15, R38.reuse, R15 ;  /* 0x0000000f260f7220 */ /* 0x040fe20000400000 */
[--C-:B------:R-:W-:Y:S01]  /*8fb0*/  HADD2.F32 R55, -RZ, R75.reuse.H0_H0 ;  /* 0x2000004bff377230 */ /* 0x100fe20000004100 */
[----:B------:R-:W-:Y:S01]  /*8fc0*/  F2FP.SATFINITE.E4M3.F32.PACK_AB_MERGE_C R101, R11, R10, RZ ;  /* 0x0000000a0b65723e */ /* 0x000fe200048070ff */
[----:B------:R-:W-:Y:S02]  /*8fd0*/  HADD2.F32 R56, -RZ, R75.H1_H1 ;  /* 0x3000004bff387230 */ /* 0x000fe40000004100 */
[C---:B------:R-:W-:Y:S01]  /*8fe0*/  FFMA R15, R41.reuse, R52, R15 ;  /* 0x00000034290f7223 */ /* 0x040fe2000000000f */
[----:B------:R-:W-:Y:S01]  /*8ff0*/  FFMA R16, R41, R53, R16 ;  /* 0x0000003529107223 */ /* 0x000fe20000000010 */
[----:B------:R-:W-:Y:S01]  /*9000*/  F2FP.SATFINITE.E4M3.F32.PACK_AB_MERGE_C R101, R9, R8, R101 ;  /* 0x000000080965723e */ /* 0x000fe20004807065 */
[----:B------:R-:W-:Y:S01]  /*9010*/  FFMA R17, R41, R54, R17 ;  /* 0x0000003629117223 */ /* 0x000fe20000000011 */
[C---:B------:R-:W-:Y:S01]  /*9020*/  FMUL R18, R38.reuse, R18 ;  /* 0x0000001226127220 */ /* 0x040fe20000400000 */
[----:B------:R-:W-:Y:S01]  /*9030*/  F2FP.SATFINITE.E4M3.F32.PACK_AB_MERGE_C R102, R15, R14, RZ ;  /* 0x0000000e0f66723e */ /* 0x000fe200048070ff */
[C---:B------:R-:W-:Y:S01]  /*9040*/  FMUL R19, R38.reuse, R19 ;  /* 0x0000001326137220 */ /* 0x040fe20000400000 */
[--C-:B------:R-:W-:Y:S02]  /*9050*/  HADD2.F32 R58, -RZ, R76.reuse.H0_H0 ;  /* 0x2000004cff3a7230 */ /* 0x100fe40000004100 */
[----:B------:R-:W-:Y:S01]  /*9060*/  FFMA R18, R41, R55, R18 ;  /* 0x0000003729127223 */ /* 0x000fe20000000012 */
[----:B------:R-:W-:Y:S01]  /*9070*/  F2FP.SATFINITE.E4M3.F32.PACK_AB_MERGE_C R102, R13, R12, R102 ;  /* 0x0000000c0d66723e */ /* 0x000fe20004807066 */
[C---:B------:R-:W-:Y:S01]  /*9080*/  FFMA R19, R41.reuse, R56, R19 ;  /* 0x0000003829137223 */ /* 0x040fe20000000013 */
[----:B------:R-:W-:Y:S02]  /*9090*/  HADD2.F32 R61, -RZ, R76.H1_H1 ;  /* 0x3000004cff3d7230 */ /* 0x000fe40000004100 */
[C---:B------:R-:W-:Y:S01]  /*90a0*/  FMUL R3, R38.reuse, R22 ;  /* 0x0000001626037220 */ /* 0x040fe20000400000 */
        /* <DEDUP_REMOVED lines=10> */
[C---:B------:R-:W-:Y:S01]  /*9150*/  FMUL R23, R38.reuse, R28 ;  /* 0x0000001c26177220 */ /* 0x040fe20000400000 */
[----:B------:R-:W-:Y:S01]  /*9160*/  F2FP.F16.E4M3.UNPACK_B R79, R79.H1 ;  /* 0x0000004fff4f723e */ /* 0x000fe200030006ff */
        /* <DEDUP_REMOVED lines=9> */
[C---:B------:R-:W-:Y:S01]  /*9200*/  FFMA R24, R41.reuse, R67, R24 ;  /* 0x0000004329187223 */ /* 0x040fe20000000018 */
[C---:B------:R-:W-:Y:S01]  /*9210*/  FMUL R28, R38.reuse, R33 ;  /* 0x00000021261c7220 */ /* 0x040fe20000400000 */
[--C-:B------:R-:W-:Y:S02]  /*9220*/  HADD2.F32 R42, -RZ, R79.reuse.H0_H0 ;  /* 0x2000004fff2a7230 */ /* 0x100fe40000004100 */
[C---:B------:R-:W-:Y:S01]  /*9230*/  FFMA R25, R41.reuse, R66, R25 ;  /* 0x0000004229197223 */ /* 0x040fe20000000019 */
[----:B------:R-:W-:Y:S02]  /*9240*/  HADD2.F32 R71, -RZ, R79.H1_H1 ;  /* 0x3000004fff477230 */ /* 0x000fe40000004100 */
[C---:B------:R-:W-:Y:S01]  /*9250*/  FMUL R29, R38.reuse, R34 ;  /* 0x00000022261d7220 */ /* 0x040fe20000400000 */
        /* <DEDUP_REMOVED lines=9> */
[----:B-1----:R-:W-:Y:S01]  /*92f0*/  F2FP.SATFINITE.E4M3.F32.PACK_AB_MERGE_C R105, R22, R21, RZ ;  /* 0x000000151669723e */ /* 0x002fe200048070ff */
[----:B------:R1:W-:Y:S01]  /*9300*/  STS.128 [R84+UR44+0x5200], R100 ;  /* 0x0052006454007988 */ /* 0x0003e20008000c2c */
[----:B------:R-:W-:Y:S02]  /*9310*/  F2FP.SATFINITE.E4M3.F32.PACK_AB_MERGE_C R64, R26, R25, RZ ;  /* 0x000000191a40723e */ /* 0x000fe400048070ff */
[----:B------:R-:W-:Y:S02]  /*9320*/  F2FP.SATFINITE.E4M3.F32.PACK_AB_MERGE_C R67, R30, R29, RZ ;  /* 0x0000001d1e43723e */ /* 0x000fe400048070ff */
[----:B------:R-:W-:Y:S02]  /*9330*/  F2FP.SATFINITE.E4M3.F32.PACK_AB_MERGE_C R104, R2, R0, R3 ;  /* 0x000000000268723e */ /* 0x000fe40004807003 */
[----:B------:R-:W-:Y:S02]  /*9340*/  F2FP.SATFINITE.E4M3.F32.PACK_AB_MERGE_C R105, R20, R7, R105 ;  /* 0x000000071469723e */ /* 0x000fe40004807069 */
[----:B------:R-:W-:Y:S02]  /*9350*/  F2FP.SATFINITE.E4M3.F32.PACK_AB_MERGE_C R106, R24, R23, R64 ;  /* 0x00000017186a723e */ /* 0x000fe40004807040 */
[----:B------:R-:W-:Y:S02]  /*9360*/  F2FP.SATFINITE.E4M3.F32.PACK_AB_MERGE_C R107, R28, R27, R67 ;  /* 0x0000001b1c6b723e */ /* 0x000fe40004807043 */
[----:B------:R-:W-:Y:S03]  /*9370*/  IADD3 R36, PT, PT, R36, 0x1, RZ ;  /* 0x0000000124247810 */ /* 0x000fe60007ffe0ff */
        /* <DEDUP_REMOVED lines=18> */
.L_x_130:
[----:B------:R-:W-:Y:S05]  /*94a0*/  BSYNC.RECONVERGENT B0 ;  /* 0x0000000000007941 */ /* 0x000fea0003800200 */
.L_x_129:
[----:B------:R-:W-:Y:S01]  /*94b0*/  R2UR UR4, R87 ;  /* 0x00000000570472ca */ /* 0x000fe200000e0000 */
[----:B------:R-:W-:Y:S01]  /*94c0*/  BAR.SYNC.DEFER_BLOCKING 0x1, 0x80 ;  /* 0x0042000000007b1d */ /* 0x000fe20000010000 */
[C---:B------:R-:W-:Y:S01]  /*94d0*/  ISETP.NE.AND P0, PT, R89.reuse, 0x2, PT ;  /* 0x000000025900780c */ /* 0x040fe20003f05270 */
[----:B------:R-:W-:Y:S01]  /*94e0*/  UISETP.NE.AND UP0, UPT, UR45, URZ, UPT ;  /* 0x000000ff2d00728c */ /* 0x000fe2000bf05270 */
[----:B------:R-:W-:Y:S01]  /*94f0*/  ISETP.NE.AND P1, PT, R36, 0x4, PT ;  /* 0x000000042400780c */ /* 0x000fe20003f25270 */
[----:B------:R-:W-:Y:S01]  /*9500*/  UIADD3 UR20, UPT, UPT, UR37, UR59, URZ ;  /* 0x0000003b25147290 */ /* 0x000fe2000fffe0ff */
[----:B------:R-:W-:Y:S02]  /*9510*/  SEL R5, RZ, 0x1, P0 ;  /* 0x00000001ff057807 */ /* 0x000fe40000000000 */
[----:B------:R-:W-:Y:S02]  /*9520*/  SEL R3, RZ, 0x1, P1 ;  /* 0x00000001ff037807 */ /* 0x000fe40000800000 */
[----:B------:R-:W-:Y:S02]  /*9530*/  LOP3.LUT R92, R92, R5, RZ, 0x3c, !PT ;  /* 0x000000055c5c7212 */ /* 0x000fe400078e3cff */
[----:B------:R-:W-:Y:S01]  /*9540*/  LOP3.LUT R94, R94, R3, RZ, 0x3c, !PT ;  /* 0x000000035e5e7212 */ /* 0x000fe200078e3cff */
[----:B------:R-:W-:Y:S01]  /*9550*/  UIADD3 UR16, UPT, UPT, UR38, UR4, URZ ;  /* 0x0000000426107290 */ /* 0x000fe2000fffe0ff */
[----:B------:R-:W-:Y:S02]  /*9560*/  SEL R89, R89, RZ, P0 ;  /* 0x000000ff59597207 */ /* 0x000fe40000000000 */
[----:B------:R-:W-:Y:S01]  /*9570*/  SEL R36, R36, RZ, P1 ;  /* 0x000000ff24247207 */ /* 0x000fe20000800000 */
[----:B------:R-:W-:Y:S01]  /*9580*/  UMOV UR36, UR58 ;  /* 0x0000003a00247c82 */ /* 0x000fe20008000000 */
[----:B------:R-:W-:Y:S07]  /*9590*/  BRA.U UP0, `(.L_x_131) ;  /* 0xffffffb900e07547 */ /* 0x000fee000b83ffff */
[----:B------:R-:W-:Y:S05]  /*95a0*/  EXIT ;  /* 0x000000000000794d */ /* 0x000fea0003800000 */
.L_x_24:
[----:B--2---:R2:W3:Y:S02]  /*95b0*/  SYNCS.PHASECHK.TRANS64.TRYWAIT P0, [R0+URZ+0x100], R3 ;  /* 0x00010003000075a7 */ /* 0x0044e400080011ff */
[----:B---3--:R-:W-:Y:S05]  /*95c0*/  @!P0 NANOSLEEP.SYNCS 0x989680 ;  /* 0x009896800000895d */ /* 0x008fea0003900000 */
[----:B------:R-:W3:Y:S02]  /*95d0*/  @!P0 SYNCS.PHASECHK.TRANS64 P0, [R0+URZ+0x100], R3 ;  /* 0x00010003000085a7 */ /* 0x000ee400080010ff */
[----:B---3--:R-:W-:Y:S05]  /*95e0*/  @!P0 BRA `(.L_x_24) ;  /* 0xfffffffc00f08947 */ /* 0x008fea000383ffff */
[----:B------:R-:W-:Y:S05]  /*95f0*/  BRA `(.L_x_132) ;  /* 0xffffff8000b47947 */ /* 0x000fea000383ffff */
.L_x_27:
[----:B--2---:R-:W-:-:S07]  /*9600*/  MOV R0, UR33 ;  /* 0x0000002100007c02 */ /* 0x004fce0008000f00 */
.L_x_133:
[----:B--2---:R2:W3:Y:S02]  /*9610*/  SYNCS.PHASECHK.TRANS64.TRYWAIT P0, [R0+URZ+0x20], R3 ;  /* 0x00002003000075a7 */ /* 0x0044e400080011ff */
[----:B---3--:R-:W-:Y:S05]  /*9620*/  @!P0 NANOSLEEP.SYNCS 0x989680 ;  /* 0x009896800000895d */ /* 0x008fea0003900000 */
[----:B------:R-:W3:Y:S02]  /*9630*/  @!P0 SYNCS.PHASECHK.TRANS64 P0, [R0+URZ+0x20], R3 ;  /* 0x00002003000085a7 */ /* 0x000ee400080010ff */
[----:B---3--:R-:W-:Y:S05]  /*9640*/  @!P0 BRA `(.L_x_133) ;  /* 0xfffffffc00f08947 */ /* 0x008fea000383ffff */
[----:B------:R-:W-:Y:S05]  /*9650*/  BRA `(.L_x_26) ;  /* 0xffffff8000f47947 */ /* 0x000fea000383ffff */
.L_x_34:
[----:B-1----:R-:W-:-:S07]  /*9660*/  MOV R0, UR17 ;  /* 0x0000001100007c02 */ /* 0x002fce0008000f00 */
.L_x_134:
[----:B-1----:R1:W2:Y:S02]  /*9670*/  SYNCS.PHASECHK.TRANS64.TRYWAIT P0, [R0+URZ+0x20], R3 ;  /* 0x00002003000075a7 */ /* 0x0022a400080011ff */
[----:B--2---:R-:W-:Y:S05]  /*9680*/  @!P0 NANOSLEEP.SYNCS 0x989680 ;  /* 0x009896800000895d */ /* 0x004fea0003900000 */
[----:B------:R-:W2:Y:S02]  /*9690*/  @!P0 SYNCS.PHASECHK.TRANS64 P0, [R0+URZ+0x20], R3 ;  /* 0x00002003000085a7 */ /* 0x000ea400080010ff */
[----:B--2---:R-:W-:Y:S05]  /*96a0*/  @!P0 BRA `(.L_x_134) ;  /* 0xfffffffc00f08947 */ /* 0x004fea000383ffff */
[----:B------:R-:W-:Y:S05]  /*96b0*/  BRA `(.L_x_33) ;  /* 0xffffff8400b07947 */ /* 0x000fea000383ffff */
.L_x_39:
[----:B-1----:R1:W2:Y:S02]  /*96c0*/  SYNCS.PHASECHK.TRANS64.TRYWAIT P0, [R3+URZ+0x90], R0 ;  /* 0x00009000030075a7 */ /* 0x0022a400080011ff */
[----:B--2---:R-:W-:Y:S05]  /*96d0*/  @!P0 NANOSLEEP.SYNCS 0x989680 ;  /* 0x009896800000895d */ /* 0x004fea0003900000 */
[----:B------:R-:W2:Y:S02]  /*96e0*/  @!P0 SYNCS.PHASECHK.TRANS64 P0, [R3+URZ+0x90], R0 ;  /* 0x00009000030085a7 */ /* 0x000ea400080010ff */
[----:B--2---:R-:W-:Y:S05]  /*96f0*/  @!P0 BRA `(.L_x_39) ;  /* 0xfffffffc00f08947 */ /* 0x004fea000383ffff */
[----:B------:R-:W-:Y:S05]  /*9700*/  BRA `(.L_x_135) ;  /* 0xffffff8800507947 */ /* 0x000fea000383ffff */
.L_x_43:
[----:B-1----:R-:W-:-:S07]  /*9710*/  MOV R0, UR4 ;  /* 0x0000000400007c02 */ /* 0x002fce0008000f00 */
.L_x_136:
[----:B-1----:R1:W2:Y:S02]  /*9720*/  SYNCS.PHASECHK.TRANS64.TRYWAIT P0, [R0+URZ], R3 ;  /* 0x00000003000075a7 */ /* 0x0022a400080011ff */
[----:B--2---:R-:W-:Y:S05]  /*9730*/  @!P0 NANOSLEEP.SYNCS 0x989680 ;  /* 0x009896800000895d */ /* 0x004fea0003900000 */
[----:B------:R-:W2:Y:S02]  /*9740*/  @!P0 SYNCS.PHASECHK.TRANS64 P0, [R0+URZ], R3 ;  /* 0x00000003000085a7 */ /* 0x000ea400080010ff */
[----:B--2---:R-:W-:Y:S05]  /*9750*/  @!P0 BRA `(.L_x_136) ;  /* 0xfffffffc00f08947 */ /* 0x004fea000383ffff */
[----:B------:R-:W-:Y:S05]  /*9760*/  BRA `(.L_x_137) ;  /* 0xffffff8c00f87947 */ /* 0x000fea000383ffff */
.L_x_44:
[----:B------:R-:W-:-:S07]  /*9770*/  MOV R0, UR5 ;  /* 0x0000000500007c02 */ /* 0x000fce0008000f00 */
.L_x_138:
[----:B-1----:R1:W2:Y:S02]  /*9780*/  SYNCS.PHASECHK.TRANS64.TRYWAIT P0, [R0+URZ], R3 ;  /* 0x00000003000075a7 */ /* 0x0022a400080011ff */
[----:B--2---:R-:W-:Y:S05]  /*9790*/  @!P0 NANOSLEEP.SYNCS 0x989680 ;  /* 0x009896800000895d */ /* 0x004fea0003900000 */
[----:B------:R-:W2:Y:S02]  /*97a0*/  @!P0 SYNCS.PHASECHK.TRANS64 P0, [R0+URZ], R3 ;  /* 0x00000003000085a7 */ /* 0x000ea400080010ff */
[----:B--2---:R-:W-:Y:S05]  /*97b0*/  @!P0 BRA `(.L_x_138) ;  /* 0xfffffffc00f08947 */ /* 0x004fea000383ffff */
[----:B------:R-:W-:Y:S05]  /*97c0*/  BRA `(.L_x_139) ;  /* 0xffffff9000047947 */ /* 0x000fea000383ffff */
.L_x_45:
[----:B------:R-:W-:-:S07]  /*97d0*/  MOV R0, UR5 ;  /* 0x0000000500007c02 */ /* 0x000fce0008000f00 */
.L_x_140:
[----:B-1----:R1:W2:Y:S02]  /*97e0*/  SYNCS.PHASECHK.TRANS64.TRYWAIT P0, [R0+URZ], R3 ;  /* 0x00000003000075a7 */ /* 0x0022a400080011ff */
[----:B--2---:R-:W-:Y:S05]  /*97f0*/  @!P0 NANOSLEEP.SYNCS 0x989680 ;  /* 0x009896800000895d */ /* 0x004fea0003900000 */
[----:B------:R-:W2:Y:S02]  /*9800*/  @!P0 SYNCS.PHASECHK.TRANS64 P0, [R0+URZ], R3 ;  /* 0x00000003000085a7 */ /* 0x000ea400080010ff */
[----:B--2---:R-:W-:Y:S05]  /*9810*/  @!P0 BRA `(.L_x_140) ;  /* 0xfffffffc00f08947 */ /* 0x004fea000383ffff */
[----:B------:R-:W-:Y:S05]  /*9820*/  BRA `(.L_x_141) ;  /* 0xffffff9000107947 */ /* 0x000fea000383ffff */
.L_x_48:
[----:B-1----:R1:W2:Y:S02]  /*9830*/  SYNCS.PHASECHK.TRANS64.TRYWAIT P0, [R2+URZ+0xf0], R5 ;  /* 0x0000f005020075a7 */ /* 0x0022a400080011ff */
[----:B--2---:R-:W-:Y:S05]  /*9840*/  @!P0 NANOSLEEP.SYNCS 0x989680 ;  /* 0x009896800000895d */ /* 0x004fea0003900000 */
[----:B------:R-:W2:Y:S02]  /*9850*/  @!P0 SYNCS.PHASECHK.TRANS64 P0, [R2+URZ+0xf0], R5 ;  /* 0x0000f005020085a7 */ /* 0x000ea400080010ff */
[----:B--2---:R-:W-:Y:S05]  /*9860*/  @!P0 BRA `(.L_x_48) ;  /* 0xfffffffc00f08947 */ /* 0x004fea000383ffff */
[----:B------:R-:W-:Y:S05]  /*9870*/  BRA `(.L_x_142) ;  /* 0xffffff9000747947 */ /* 0x000fea000383ffff */
.L_x_49:
[----:B------:R-:W-:-:S07]  /*9880*/  MOV R2, UR4 ;  /* 0x0000000400027c02 */ /* 0x000fce0008000f00 */
.L_x_143:
[----:B-1----:R1:W2:Y:S02]  /*9890*/  SYNCS.PHASECHK.TRANS64.TRYWAIT P0, [R2+URZ+0xa0], R5 ;  /* 0x0000a005020075a7 */ /* 0x0022a400080011ff */
[----:B--2---:R-:W-:Y:S05]  /*98a0*/  @!P0 NANOSLEEP.SYNCS 0x989680 ;  /* 0x009896800000895d */ /* 0x004fea0003900000 */
[----:B------:R-:W2:Y:S02]  /*98b0*/  @!P0 SYNCS.PHASECHK.TRANS64 P0, [R2+URZ+0xa0], R5 ;  /* 0x0000a005020085a7 */ /* 0x000ea400080010ff */
[----:B--2---:R-:W-:Y:S05]  /*98c0*/  @!P0 BRA `(.L_x_143) ;  /* 0xfffffffc00f08947 */ /* 0x004fea000383ffff */
[----:B------:R-:W-:Y:S05]  /*98d0*/  BRA `(.L_x_144) ;  /* 0xffffff9000847947 */ /* 0x000fea000383ffff */
.L_x_50:
[----:B-1----:R1:W2:Y:S02]  /*98e0*/  SYNCS.PHASECHK.TRANS64.TRYWAIT P1, [R2+URZ+0x90], R5 ;  /* 0x00009005020075a7 */ /* 0x0022a400080211ff */
[----:B--2---:R-:W-:Y:S05]  /*98f0*/  @!P1 NANOSLEEP.SYNCS 0x989680 ;  /* 0x009896800000995d */ /* 0x004fea0003900000 */
[----:B------:R-:W2:Y:S02]  /*9900*/  @!P1 SYNCS.PHASECHK.TRANS64 P1, [R2+URZ+0x90], R5 ;  /* 0x00009005020095a7 */ /* 0x000ea400080210ff */
[----:B--2---:R-:W-:Y:S05]  /*9910*/  @!P1 BRA `(.L_x_50) ;  /* 0xfffffffc00f09947 */ /* 0x004fea000383ffff */
[----:B------:R-:W-:Y:S05]  /*9920*/  BRA `(.L_x_145) ;  /* 0xffffff9000b47947 */ /* 0x000fea000383ffff */
.L_x_53:
[----:B------:R-:W-:-:S07]  /*9930*/  MOV R0, UR4 ;  /* 0x0000000400007c02 */ /* 0x000fce0008000f00 */
.L_x_146:
[----:B-1----:R1:W2:Y:S02]  /*9940*/  SYNCS.PHASECHK.TRANS64.TRYWAIT P0, [R0+URZ+0xa0], R3 ;  /* 0x0000a003000075a7 */ /* 0x0022a400080011ff */
[----:B--2---:R-:W-:Y:S05]  /*9950*/  @!P0 NANOSLEEP.SYNCS 0x989680 ;  /* 0x009896800000895d */ /* 0x004fea0003900000 */
[----:B------:R-:W2:Y:S02]  /*9960*/  @!P0 SYNCS.PHASECHK.TRANS64 P0, [R0+URZ+0xa0], R3 ;  /* 0x0000a003000085a7 */ /* 0x000ea400080010ff */
[----:B--2---:R-:W-:Y:S05]  /*9970*/  @!P0 BRA `(.L_x_146) ;  /* 0xfffffffc00f08947 */ /* 0x004fea000383ffff */
[----:B------:R-:W-:Y:S05]  /*9980*/  BRA `(.L_x_52) ;  /* 0xffffff9400087947 */ /* 0x000fea000383ffff */
.L_x_60:
[----:B-1----:R1:W2:Y:S02]  /*9990*/  SYNCS.PHASECHK.TRANS64.TRYWAIT P1, [R0+URZ+0x90], R5 ;  /* 0x00009005000075a7 */ /* 0x0022a400080211ff */
[----:B--2---:R-:W-:Y:S05]  /*99a0*/  @!P1 NANOSLEEP.SYNCS 0x989680 ;  /* 0x009896800000995d */ /* 0x004fea0003900000 */
[----:B------:R-:W2:Y:S02]  /*99b0*/  @!P1 SYNCS.PHASECHK.TRANS64 P1, [R0+URZ+0x90], R5 ;  /* 0x00009005000095a7 */ /* 0x000ea400080210ff */
[----:B--2---:R-:W-:Y:S05]  /*99c0*/  @!P1 BRA `(.L_x_60) ;  /* 0xfffffffc00f09947 */ /* 0x004fea000383ffff */
[----:B------:R-:W-:Y:S05]  /*99d0*/  BRA `(.L_x_147) ;  /* 0xffffff9800687947 */ /* 0x000fea000383ffff */
.L_x_61:
[----:B------:R-:W-:-:S07]  /*99e0*/  MOV R3, UR19 ;  /* 0x0000001300037c02 */ /* 0x000fce0008000f00 */
.L_x_148:
[----:B-1----:R1:W2:Y:S02]  /*99f0*/  SYNCS.PHASECHK.TRANS64.TRYWAIT P0, [R3+URZ+0xd0], R0 ;  /* 0x0000d000030075a7 */ /* 0x0022a400080011ff */
[----:B--2---:R-:W-:Y:S05]  /*9a00*/  @!P0 NANOSLEEP.SYNCS 0x989680 ;  /* 0x009896800000895d */ /* 0x004fea0003900000 */
[----:B------:R-:W2:Y:S02]  /*9a10*/  @!P0 SYNCS.PHASECHK.TRANS64 P0, [R3+URZ+0xd0], R0 ;  /* 0x0000d000030085a7 */ /* 0x000ea400080010ff */
[----:B--2---:R-:W-:Y:S05]  /*9a20*/  @!P0 BRA `(.L_x_148) ;  /* 0xfffffffc00f08947 */ /* 0x004fea000383ffff */
[----:B------:R-:W-:Y:S05]  /*9a30*/  BRA `(.L_x_149) ;  /* 0xffffff98009c7947 */ /* 0x000fea000383ffff */
.L_x_64:
[----:B------:R-:W-:Y:S07]  /*9a40*/  MOV R0, UR6 ;  /* 0x0000000600007c02 */ /* 0x000fee0008000f00 */
.L_x_150:
[----:B-1----:R1:W2:Y:S02]  /*9a50*/  SYNCS.PHASECHK.TRANS64.TRYWAIT P0, [R0+URZ], R3 ;  /* 0x00000003000075a7 */ /* 0x0022a400080011ff */
[----:B--2---:R-:W-:Y:S05]  /*9a60*/  @!P0 NANOSLEEP.SYNCS 0x989680 ;  /* 0x009896800000895d */ /* 0x004fea0003900000 */
[----:B------:R-:W2:Y:S02]  /*9a70*/  @!P0 SYNCS.PHASECHK.TRANS64 P0, [R0+URZ], R3 ;  /* 0x00000003000085a7 */ /* 0x000ea400080010ff */
[----:B--2---:R-:W-:Y:S05]  /*9a80*/  @!P0 BRA `(.L_x_150) ;  /* 0xfffffffc00f08947 */ /* 0x004fea000383ffff */
[----:B------:R-:W-:Y:S05]  /*9a90*/  BRA `(.L_x_63) ;  /* 0xffffff9800d47947 */ /* 0x000fea000383ffff */
.L_x_67:
[----:B------:R-:W-:-:S07]  /*9aa0*/  MOV R0, UR4 ;  /* 0x0000000400007c02 */ /* 0x000fce0008000f00 */
.L_x_151:
[----:B--2---:R2:W4:Y:S02]  /*9ab0*/  SYNCS.PHASECHK.TRANS64.TRYWAIT P0, [R0+URZ], R3 ;  /* 0x00000003000075a7 */ /* 0x00452400080011ff */
[----:B----4-:R-:W-:Y:S05]  /*9ac0*/  @!P0 NANOSLEEP.SYNCS 0x989680 ;  /* 0x009896800000895d */ /* 0x010fea0003900000 */
[----:B------:R-:W4:Y:S02]  /*9ad0*/  @!P0 SYNCS.PHASECHK.TRANS64 P0, [R0+URZ], R3 ;  /* 0x00000003000085a7 */ /* 0x000f2400080010ff */
[----:B----4-:R-:W-:Y:S05]  /*9ae0*/  @!P0 BRA `(.L_x_151) ;  /* 0xfffffffc00f08947 */ /* 0x010fea000383ffff */
[----:B------:R-:W-:Y:S05]  /*9af0*/  BRA `(.L_x_152) ;  /* 0xffffff9c00747947 */ /* 0x000fea000383ffff */
.L_x_68:
[----:B------:R-:W-:-:S07]  /*9b00*/  MOV R0, UR5 ;  /* 0x0000000500007c02 */ /* 0x000fce0008000f00 */
.L_x_153:
[----:B-1----:R1:W2:Y:S02]  /*9b10*/  SYNCS.PHASECHK.TRANS64.TRYWAIT P0, [R0+URZ], R3 ;  /* 0x00000003000075a7 */ /* 0x0022a400080011ff */
[----:B--2---:R-:W-:Y:S05]  /*9b20*/  @!P0 NANOSLEEP.SYNCS 0x989680 ;  /* 0x009896800000895d */ /* 0x004fea0003900000 */
[----:B------:R-:W2:Y:S02]  /*9b30*/  @!P0 SYNCS.PHASECHK.TRANS64 P0, [R0+URZ], R3 ;  /* 0x00000003000085a7 */ /* 0x000ea400080010ff */
[----:B--2---:R-:W-:Y:S05]  /*9b40*/  @!P0 BRA `(.L_x_153) ;  /* 0xfffffffc00f08947 */ /* 0x004fea000383ffff */
[----:B------:R-:W-:Y:S05]  /*9b50*/  BRA `(.L_x_154) ;  /* 0xffffff9c00807947 */ /* 0x000fea000383ffff */
.L_x_69:
[----:B------:R-:W-:-:S07]  /*9b60*/  MOV R0, UR5 ;  /* 0x0000000500007c02 */ /* 0x000fce0008000f00 */
.L_x_155:
[----:B-1----:R1:W2:Y:S02]  /*9b70*/  SYNCS.PHASECHK.TRANS64.TRYWAIT P0, [R0+URZ], R3 ;  /* 0x00000003000075a7 */ /* 0x0022a400080011ff */
[----:B--2---:R-:W-:Y:S05]  /*9b80*/  @!P0 NANOSLEEP.SYNCS 0x989680 ;  /* 0x009896800000895d */ /* 0x004fea0003900000 */
[----:B------:R-:W2:Y:S02]  /*9b90*/  @!P0 SYNCS.PHASECHK.TRANS64 P0, [R0+URZ], R3 ;  /* 0x00000003000085a7 */ /* 0x000ea400080010ff */
[----:B--2---:R-:W-:Y:S05]  /*9ba0*/  @!P0 BRA `(.L_x_155) ;  /* 0xfffffffc00f08947 */ /* 0x004fea000383ffff */
[----:B------:R-:W-:Y:S05]  /*9bb0*/  BRA `(.L_x_156) ;  /* 0xffffff9c008c7947 */ /* 0x000fea000383ffff */
.L_x_70:
[----:B------:R-:W-:-:S07]  /*9bc0*/  MOV R0, UR4 ;  /* 0x0000000400007c02 */ /* 0x000fce0008000f00 */
.L_x_157:
[----:B-1----:R1:W2:Y:S02]  /*9bd0*/  SYNCS.PHASECHK.TRANS64.TRYWAIT P0, [R0+URZ], R3 ;  /* 0x00000003000075a7 */ /* 0x0022a400080011ff */
[----:B--2---:R-:W-:Y:S05]  /*9be0*/  @!P0 NANOSLEEP.SYNCS 0x989680 ;  /* 0x009896800000895d */ /* 0x004fea0003900000 */
[----:B------:R-:W2:Y:S02]  /*9bf0*/  @!P0 SYNCS.PHASECHK.TRANS64 P0, [R0+URZ], R3 ;  /* 0x00000003000085a7 */ /* 0x000ea400080010ff */
[----:B--2---:R-:W-:Y:S05]  /*9c00*/  @!P0 BRA `(.L_x_157) ;  /* 0xfffffffc00f08947 */ /* 0x004fea000383ffff */
[----:B------:R-:W-:Y:S05]  /*9c10*/  BRA `(.L_x_158) ;  /* 0xffffff9c00987947 */ /* 0x000fea000383ffff */
.L_x_75:
[----:B--2---:R2:W3:Y:S02]  /*9c20*/  SYNCS.PHASECHK.TRANS64.TRYWAIT P0, [R12+URZ+0x90], R9 ;  /* 0x000090090c0075a7 */ /* 0x0044e400080011ff */
[----:B---3--:R-:W-:Y:S05]  /*9c30*/  @!P0 NANOSLEEP.SYNCS 0x989680 ;  /* 0x009896800000895d */ /* 0x008fea0003900000 */
[----:B------:R-:W3:Y:S02]  /*9c40*/  @!P0 SYNCS.PHASECHK.TRANS64 P0, [R12+URZ+0x90], R9 ;  /* 0x000090090c0085a7 */ /* 0x000ee400080010ff */
[----:B---3--:R-:W-:Y:S05]  /*9c50*/  @!P0 BRA `(.L_x_75) ;  /* 0xfffffffc00f08947 */ /* 0x008fea000383ffff */
[----:B------:R-:W-:Y:S05]  /*9c60*/  BRA `(.L_x_159) ;  /* 0xffffffa000c87947 */ /* 0x000fea000383ffff */
.L_x_78:
[----:B------:R-:W-:Y:S07]  /*9c70*/  MOV R0, UR21 ;  /* 0x0000001500007c02 */ /* 0x000fee0008000f00 */
.L_x_160:
[----:B--2---:R2:W3:Y:S02]  /*9c80*/  SYNCS.PHASECHK.TRANS64.TRYWAIT P2, [R0+URZ+0x88], R11 ;  /* 0x0000880b000075a7 */ /* 0x0044e400080411ff */
[----:B---3--:R-:W-:Y:S05]  /*9c90*/  @!P2 NANOSLEEP.SYNCS 0x989680 ;  /* 0x009896800000a95d */ /* 0x008fea0003900000 */
[----:B------:R-:W3:Y:S02]  /*9ca0*/  @!P2 SYNCS.PHASECHK.TRANS64 P2, [R0+URZ+0x88], R11 ;  /* 0x0000880b0000a5a7 */ /* 0x000ee400080410ff */
[----:B---3--:R-:W-:Y:S05]  /*9cb0*/  @!P2 BRA `(.L_x_160) ;  /* 0xfffffffc00f0a947 */ /* 0x008fea000383ffff */
[----:B------:R-:W-:Y:S05]  /*9cc0*/  BRA `(.L_x_77) ;  /* 0xffffffa800307947 */ /* 0x000fea000383ffff */
.L_x_81:
[----:B--2---:R-:W-:Y:S07]  /*9cd0*/  MOV R0, UR21 ;  /* 0x0000001500007c02 */ /* 0x004fee0008000f00 */
.L_x_161:
[----:B--2---:R2:W3:Y:S02]  /*9ce0*/  SYNCS.PHASECHK.TRANS64.TRYWAIT P0, [R0+URZ+0x60], R9 ;  /* 0x00006009000075a7 */ /* 0x0044e400080011ff */
[----:B---3--:R-:W-:Y:S05]  /*9cf0*/  @!P0 NANOSLEEP.SYNCS 0x989680 ;  /* 0x009896800000895d */ /* 0x008fea0003900000 */
[----:B------:R-:W3:Y:S02]  /*9d00*/  @!P0 SYNCS.PHASECHK.TRANS64 P0, [R0+URZ+0x60], R9 ;  /* 0x00006009000085a7 */ /* 0x000ee400080010ff */
[----:B---3--:R-:W-:Y:S05]  /*9d10*/  @!P0 BRA `(.L_x_161) ;  /* 0xfffffffc00f08947 */ /* 0x008fea000383ffff */
[----:B------:R-:W-:Y:S05]  /*9d20*/  BRA `(.L_x_162) ;  /* 0xffffffa8008c7947 */ /* 0x000fea000383ffff */
.L_x_82:
[----:B------:R-:W-:Y:S07]  /*9d30*/  MOV R0, UR21 ;  /* 0x0000001500007c02 */ /* 0x000fee0008000f00 */
.L_x_163:
[----:B--2---:R2:W3:Y:S02]  /*9d40*/  SYNCS.PHASECHK.TRANS64.TRYWAIT P0, [R0+URZ+0x68], R9 ;  /* 0x00006809000075a7 */ /* 0x0044e400080011ff */
[----:B---3--:R-:W-:Y:S05]  /*9d50*/  @!P0 NANOSLEEP.SYNCS 0x989680 ;  /* 0x009896800000895d */ /* 0x008fea0003900000 */
[----:B------:R-:W3:Y:S02]  /*9d60*/  @!P0 SYNCS.PHASECHK.TRANS64 P0, [R0+URZ+0x68], R9 ;  /* 0x00006809000085a7 */ /* 0x000ee400080010ff */
[----:B---3--:R-:W-:Y:S05]  /*9d70*/  @!P0 BRA `(.L_x_163) ;  /* 0xfffffffc00f08947 */ /* 0x008fea000383ffff */
[----:B------:R-:W-:Y:S05]  /*9d80*/  BRA `(.L_x_164) ;  /* 0xffffffa800c47947 */ /* 0x000fea000383ffff */
.L_x_83:
[----:B------:R-:W-:Y:S07]  /*9d90*/  MOV R0, UR21 ;  /* 0x0000001500007c02 */ /* 0x000fee0008000f00 */
.L_x_165:
[----:B--2---:R2:W3:Y:S02]  /*9da0*/  SYNCS.PHASECHK.TRANS64.TRYWAIT P0, [R0+URZ+0x70], R9 ;  /* 0x00007009000075a7 */ /* 0x0044e400080011ff */
[----:B---3--:R-:W-:Y:S05]  /*9db0*/  @!P0 NANOSLEEP.SYNCS 0x989680 ;  /* 0x009896800000895d */ /* 0x008fea0003900000 */
[----:B------:R-:W3:Y:S02]  /*9dc0*/  @!P0 SYNCS.PHASECHK.TRANS64 P0, [R0+URZ+0x70], R9 ;  /* 0x00007009000085a7 */ /* 0x000ee400080010ff */
[----:B---3--:R-:W-:Y:S05]  /*9dd0*/  @!P0 BRA `(.L_x_165) ;  /* 0xfffffffc00f08947 */ /* 0x008fea000383ffff */
[----:B------:R-:W-:Y:S05]  /*9de0*/  BRA `(.L_x_166) ;  /* 0xffffffac00087947 */ /* 0x000fea000383ffff */
.L_x_84:
[----:B------:R-:W-:Y:S07]  /*9df0*/  MOV R0, UR21 ;  /* 0x0000001500007c02 */ /* 0x000fee0008000f00 */
.L_x_167:
[----:B--2---:R2:W3:Y:S02]  /*9e00*/  SYNCS.PHASECHK.TRANS64.TRYWAIT P0, [R0+URZ+0x78], R9 ;  /* 0x00007809000075a7 */ /* 0x0044e400080011ff */
[----:B---3--:R-:W-:Y:S05]  /*9e10*/  @!P0 NANOSLEEP.SYNCS 0x989680 ;  /* 0x009896800000895d */ /* 0x008fea0003900000 */
[----:B------:R-:W3:Y:S02]  /*9e20*/  @!P0 SYNCS.PHASECHK.TRANS64 P0, [R0+URZ+0x78], R9 ;  /* 0x00007809000085a7 */ /* 0x000ee400080010ff */
[----:B---3--:R-:W-:Y:S05]  /*9e30*/  @!P0 BRA `(.L_x_167) ;  /* 0xfffffffc00f08947 */ /* 0x008fea000383ffff */
[----:B------:R-:W-:Y:S05]  /*9e40*/  BRA `(.L_x_168) ;  /* 0xffffffac00487947 */ /* 0x000fea000383ffff */
.L_x_86:
[----:B------:R-:W-:-:S07]  /*9e50*/  MOV R0, UR21 ;  /* 0x0000001500007c02 */ /* 0x000fce0008000f00 */
.L_x_169:
[----:B---3--:R3:W4:Y:S02]  /*9e60*/  SYNCS.PHASECHK.TRANS64.TRYWAIT P0, [R0+URZ+0x60], R3 ;  /* 0x00006003000075a7 */ /* 0x00872400080011ff */
[----:B----4-:R-:W-:Y:S05]  /*9e70*/  @!P0 NANOSLEEP.SYNCS 0x989680 ;  /* 0x009896800000895d */ /* 0x010fea0003900000 */
[----:B------:R-:W4:Y:S02]  /*9e80*/  @!P0 SYNCS.PHASECHK.TRANS64 P0, [R0+URZ+0x60], R3 ;  /* 0x00006003000085a7 */ /* 0x000f2400080010ff */
[----:B----4-:R-:W-:Y:S05]  /*9e90*/  @!P0 BRA `(.L_x_169) ;  /* 0xfffffffc00f08947 */ /* 0x010fea000383ffff */
[----:B------:R-:W-:Y:S05]  /*9ea0*/  BRA `(.L_x_170) ;  /* 0xffffffac00bc7947 */ /* 0x000fea000383ffff */
.L_x_87:
[----:B---3--:R-:W-:-:S07]  /*9eb0*/  MOV R0, UR21 ;  /* 0x0000001500007c02 */ /* 0x008fce0008000f00 */
.L_x_171:
[----:B---3--:R3:W4:Y:S02]  /*9ec0*/  SYNCS.PHASECHK.TRANS64.TRYWAIT P0, [R0+URZ+0x68], R3 ;  /* 0x00006803000075a7 */ /* 0x00872400080011ff */
[----:B----4-:R-:W-:Y:S05]  /*9ed0*/  @!P0 NANOSLEEP.SYNCS 0x989680 ;  /* 0x009896800000895d */ /* 0x010fea0003900000 */
[----:B------:R-:W4:Y:S02]  /*9ee0*/  @!P0 SYNCS.PHASECHK.TRANS64 P0, [R0+URZ+0x68], R3 ;  /* 0x00006803000085a7 */ /* 0x000f2400080010ff */
[----:B----4-:R-:W-:Y:S05]  /*9ef0*/  @!P0 BRA `(.L_x_171) ;  /* 0xfffffffc00f08947 */ /* 0x010fea000383ffff */
[----:B------:R-:W-:Y:S05]  /*9f00*/  BRA `(.L_x_172) ;  /* 0xffffffac00ac7947 */ /* 0x000fea000383ffff */
.L_x_88:
[----:B---3--:R-:W-:-:S07]  /*9f10*/  MOV R0, UR21 ;  /* 0x0000001500007c02 */ /* 0x008fce0008000f00 */
.L_x_173:
[----:B---3--:R3:W4:Y:S02]  /*9f20*/  SYNCS.PHASECHK.TRANS64.TRYWAIT P0, [R0+URZ+0x70], R3 ;  /* 0x00007003000075a7 */ /* 0x00872400080011ff */
[----:B----4-:R-:W-:Y:S05]  /*9f30*/  @!P0 NANOSLEEP.SYNCS 0x989680 ;  /* 0x009896800000895d */ /* 0x010fea0003900000 */
[----:B------:R-:W4:Y:S02]  /*9f40*/  @!P0 SYNCS.PHASECHK.TRANS64 P0, [R0+URZ+0x70], R3 ;  /* 0x00007003000085a7 */ /* 0x000f2400080010ff */
[----:B----4-:R-:W-:Y:S05]  /*9f50*/  @!P0 BRA `(.L_x_173) ;  /* 0xfffffffc00f08947 */ /* 0x010fea000383ffff */
[----:B------:R-:W-:Y:S05]  /*9f60*/  BRA `(.L_x_174) ;  /* 0xffffffac009c7947 */ /* 0x000fea000383ffff */
.L_x_90:
[----:B-1----:R1:W2:Y:S02]  /*9f70*/  SYNCS.PHASECHK.TRANS64.TRYWAIT P0, [R3+URZ+0x90], R0 ;  /* 0x00009000030075a7 */ /* 0x0022a400080011ff */
[----:B--2---:R-:W-:Y:S05]  /*9f80*/  @!P0 NANOSLEEP.SYNCS 0x989680 ;  /* 0x009896800000895d */ /* 0x004fea0003900000 */
[----:B------:R-:W2:Y:S02]  /*9f90*/  @!P0 SYNCS.PHASECHK.TRANS64 P0, [R3+URZ+0x90], R0 ;  /* 0x00009000030085a7 */ /* 0x000ea400080010ff */
[----:B--2---:R-:W-:Y:S05]  /*9fa0*/  @!P0 BRA `(.L_x_90) ;  /* 0xfffffffc00f08947 */ /* 0x004fea000383ffff */
[----:B------:R-:W-:Y:S05]  /*9fb0*/  BRA `(.L_x_175) ;  /* 0xffffffb0006c7947 */ /* 0x000fea000383ffff */
.L_x_101:
[----:B--2---:R2:W1:Y:S02]  /*9fc0*/  SYNCS.PHASECHK.TRANS64.TRYWAIT P1, [R2+URZ+0x40], R3 ;  /* 0x00004003020075a7 */ /* 0x00446400080211ff */
[----:B-1----:R-:W-:Y:S05]  /*9fd0*/  @!P1 NANOSLEEP.SYNCS 0x989680 ;  /* 0x009896800000995d */ /* 0x002fea0003900000 */
[----:B------:R-:W1:Y:S02]  /*9fe0*/  @!P1 SYNCS.PHASECHK.TRANS64 P1, [R2+URZ+0x40], R3 ;  /* 0x00004003020095a7 */ /* 0x000e6400080210ff */
[----:B-1----:R-:W-:Y:S05]  /*9ff0*/  @!P1 BRA `(.L_x_101) ;  /* 0xfffffffc00f09947 */ /* 0x002fea000383ffff */
[----:B------:R-:W-:Y:S05]  /*a000*/  BRA `(.L_x_100) ;  /* 0xffffffbc00e47947 */ /* 0x000fea000383ffff */
.L_x_103:
[----:B--2---:R2:W4:Y:S02]  /*a010*/  SYNCS.PHASECHK.TRANS64.TRYWAIT P0, [R71+URZ+0xb0], R4 ;  /* 0x0000b004470075a7 */ /* 0x00452400080011ff */
[----:B----4-:R-:W-:Y:S05]  /*a020*/  @!P0 NANOSLEEP.SYNCS 0x989680 ;  /* 0x009896800000895d */ /* 0x010fea0003900000 */
[----:B------:R-:W4:Y:S02]  /*a030*/  @!P0 SYNCS.PHASECHK.TRANS64 P0, [R71+URZ+0xb0], R4 ;  /* 0x0000b004470085a7 */ /* 0x000f2400080010ff */
[----:B----4-:R-:W-:Y:S05]  /*a040*/  @!P0 BRA `(.L_x_103) ;  /* 0xfffffffc00f08947 */ /* 0x010fea000383ffff */
[----:B------:R-:W-:Y:S05]  /*a050*/  BRA `(.L_x_102) ;  /* 0xffffffc000347947 */ /* 0x000fea000383ffff */
.L_x_111:
[----:B---3--:R3:W4:Y:S02]  /*a060*/  SYNCS.PHASECHK.TRANS64.TRYWAIT P0, [R112+URZ+0x40], R3 ;  /* 0x00004003700075a7 */ /* 0x00872400080011ff */
[----:B----4-:R-:W-:Y:S05]  /*a070*/  @!P0 NANOSLEEP.SYNCS 0x989680 ;  /* 0x009896800000895d */ /* 0x010fea0003900000 */
[----:B------:R-:W4:Y:S02]  /*a080*/  @!P0 SYNCS.PHASECHK.TRANS64 P0, [R112+URZ+0x40], R3 ;  /* 0x00004003700085a7 */ /* 0x000f2400080010ff */
[----:B----4-:R-:W-:Y:S05]  /*a090*/  @!P0 BRA `(.L_x_111) ;  /* 0xfffffffc00f08947 */ /* 0x010fea000383ffff */
[----:B------:R-:W-:Y:S05]  /*a0a0*/  BRA `(.L_x_110) ;  /* 0xffffffcc00287947 */ /* 0x000fea000383ffff */
.L_x_119:
[----:B---3--:R3:W4:Y:S02]  /*a0b0*/  SYNCS.PHASECHK.TRANS64.TRYWAIT P0, [R112+URZ+0x40], R5 ;  /* 0x00004005700075a7 */ /* 0x00872400080011ff */
[----:B----4-:R-:W-:Y:S05]  /*a0c0*/  @!P0 NANOSLEEP.SYNCS 0x989680 ;  /* 0x009896800000895d */ /* 0x010fea0003900000 */
[----:B------:R-:W4:Y:S02]  /*a0d0*/  @!P0 SYNCS.PHASECHK.TRANS64 P0, [R112+URZ+0x40], R5 ;  /* 0x00004005700085a7 */ /* 0x000f2400080010ff */
[----:B----4-:R-:W-:Y:S05]  /*a0e0*/  @!P0 BRA `(.L_x_119) ;  /* 0xfffffffc00f08947 */ /* 0x010fea000383ffff */
[----:B------:R-:W-:Y:S05]  /*a0f0*/  BRA `(.L_x_118) ;  /* 0xffffffd800687947 */ /* 0x000fea000383ffff */
.L_x_127:
[----:B---3--:R3:W4:Y:S02]  /*a100*/  SYNCS.PHASECHK.TRANS64.TRYWAIT P0, [R102+URZ+0x40], R3 ;  /* 0x00004003660075a7 */ /* 0x00872400080011ff */
[----:B----4-:R-:W-:Y:S05]  /*a110*/  @!P0 NANOSLEEP.SYNCS 0x989680 ;  /* 0x009896800000895d */ /* 0x010fea0003900000 */
[----:B------:R-:W4:Y:S02]  /*a120*/  @!P0 SYNCS.PHASECHK.TRANS64 P0, [R102+URZ+0x40], R3 ;  /* 0x00004003660085a7 */ /* 0x000f2400080010ff */
[----:B----4-:R-:W-:Y:S05]  /*a130*/  @!P0 BRA `(.L_x_127) ;  /* 0xfffffffc00f08947 */ /* 0x010fea000383ffff */
[----:B------:R-:W-:Y:S05]  /*a140*/  BRA `(.L_x_126) ;  /* 0xffffffe400b47947 */ /* 0x000fea000383ffff */
        .weak           $__internal_0_$__cuda_sm10x_tcgen05_guardrail_trap_col_being_dealloced_not_returned_by_alloc
        .type           $__internal_0_$__cuda_sm10x_tcgen05_guardrail_trap_col_being_dealloced_not_returned_by_alloc,@function
        .size           $__internal_0_$__cuda_sm10x_tcgen05_guardrail_trap_col_being_dealloced_not_returned_by_alloc,($__internal_1_$__cuda_sm10x_tcgen05_guardrail_trap_phase_invalid_during_alloc - $__internal_0_$__cuda_sm10x_tcgen05_guardrail_trap_col_being_dealloced_not_returned_by_alloc)
$__internal_0_$__cuda_sm10x_tcgen05_guardrail_trap_col_being_dealloced_not_returned_by_alloc:
[----:B------:R-:W-:Y:S05]  /*a150*/  BPT.TRAP 0x1 ;  /* 0x000000040000795c */ /* 0x000fea0000300000 */
[----:B------:R-:W-:-:S04]  /*a160*/  HFMA2 R3, -RZ, RZ, 0, 0 ;  /* 0x00000000ff037431 */ /* 0x000fc800000001ff */
[----:B------:R-:W-:Y:S05]  /*a170*/  RET.REL.NODEC R2 `(_ZN7cutlass13device_kernelINS_4gemm6kernel13GemmUniversalIN4cute5tupleIJiiiiEEENS1_10collective13CollectiveMmaINS1_35MainloopSm100TmaUmmaWarpSpecializedILi4ELi2ELi4ENS5_IJNS4_1CILi1EEENSA_ILi2EEESB_EEEEENS5_IJNSA_ILi64EEENSA_ILi256EEENSA_ILi32EEEEEENS_12float_e4m3_tENS5_IJlSB_lEEESJ_SK_NS4_8TiledMMAINS4_8MMA_AtomIJNS4_10MMA_TraitsINS4_19SM100_MMA_F8F6F4_SSEJSJ_SJ_fSF_SG_NS4_17integral_constantINS4_4UMMA5MajorELSR_0EEESS_NSP_INSQ_7ScaleInELST_0EEESU_EEEEEENS4_6LayoutINS5_IJSB_SB_SB_EEENS5_IJNSA_ILi0EEESZ_SZ_EEEEENS5_IJNS4_10UnderscoreES12_S12_EEEEENS4_23SM90_TMA_LOAD_MULTICASTENS4_14ComposedLayoutINS4_7SwizzleILi1ELi4ELi3EEENS4_18smem_ptr_flag_bitsILi8EEENSX_INS5_IJNSA_ILi8EEESH_EEENS5_IJSH_SB_EEEEEEEvNS4_8identityENS4_13SM90_TMA_LOADES1F_vS1G_EENS_8epilogue10collective18CollectiveEpilogueINS1J_23Sm100TmaWarpSpecializedILi4ELi2ELi32ELb0ELb0EEEJSI_NS5_IJNSX_ISF_SB_EES1O_EEESJ_SK_SJ_SK_NS1J_6fusion15FusionCallbacksIS1N_NS1Q_17LinearCombinationISJ_fSJ_fLNS_15FloatRoundStyleE2EEESI_S1P_JEEENS4_5SM1004TMEM4LOAD26SM100_TMEM_LOAD_16dp32b32xES1H_NS16_INS17_ILi2ELi4ELi3EEES1A_NSX_INS5_IJS1B_SF_EEENS5_IJSF_SB_EEEEEEENS4_39AutoVectorizingCopyWithAssumedAlignmentILi128EEENS4_14SM90_TMA_STOREES24_S26_S26_EEEvvEEEEvNT_6ParamsE) ;  /* 0xffffff5c02a07950 */ /* 0x000fea0003c3ffff */
        .weak           $__internal_1_$__cuda_sm10x_tcgen05_guardrail_trap_phase_invalid_during_alloc
        .type           $__internal_1_$__cuda_sm10x_tcgen05_guardrail_trap_phase_invalid_during_alloc,@function
        .size           $__internal_1_$__cuda_sm10x_tcgen05_guardrail_trap_phase_invalid_during_alloc,($__internal_2_$__cuda_sm10x_tcgen05_guardrail_trap_unallocated_columns_being_dealloced - $__internal_1_$__cuda_sm10x_tcgen05_guardrail_trap_phase_invalid_during_alloc)
$__internal_1_$__cuda_sm10x_tcgen05_guardrail_trap_phase_invalid_during_alloc:
[----:B------:R-:W-:Y:S05]  /*a180*/  BPT.TRAP 0x1 ;  /* 0x000000040000795c */ /* 0x000fea0000300000 */
[----:B------:R-:W-:-:S04]  /*a190*/  MOV R5, 0x0 ;  /* 0x0000000000057802 */ /* 0x000fc80000000f00 */
[----:B------:R-:W-:Y:S05]  /*a1a0*/  RET.REL.NODEC R4 `(_ZN7cutlass13device_kernelINS_4gemm6kernel13GemmUniversalIN4cute5tupleIJiiiiEEENS1_10collective13CollectiveMmaINS1_35MainloopSm100TmaUmmaWarpSpecializedILi4ELi2ELi4ENS5_IJNS4_1CILi1EEENSA_ILi2EEESB_EEEEENS5_IJNSA_ILi64EEENSA_ILi256EEENSA_ILi32EEEEEENS_12float_e4m3_tENS5_IJlSB_lEEESJ_SK_NS4_8TiledMMAINS4_8MMA_AtomIJNS4_10MMA_TraitsINS4_19SM100_MMA_F8F6F4_SSEJSJ_SJ_fSF_SG_NS4_17integral_constantINS4_4UMMA5MajorELSR_0EEESS_NSP_INSQ_7ScaleInELST_0EEESU_EEEEEENS4_6LayoutINS5_IJSB_SB_SB_EEENS5_IJNSA_ILi0EEESZ_SZ_EEEEENS5_IJNS4_10UnderscoreES12_S12_EEEEENS4_23SM90_TMA_LOAD_MULTICASTENS4_14ComposedLayoutINS4_7SwizzleILi1ELi4ELi3EEENS4_18smem_ptr_flag_bitsILi8EEENSX_INS5_IJNSA_ILi8EEESH_EEENS5_IJSH_SB_EEEEEEEvNS4_8identityENS4_13SM90_TMA_LOADES1F_vS1G_EENS_8epilogue10collective18CollectiveEpilogueINS1J_23Sm100TmaWarpSpecializedILi4ELi2ELi32ELb0ELb0EEEJSI_NS5_IJNSX_ISF_SB_EES1O_EEESJ_SK_SJ_SK_NS1J_6fusion15FusionCallbacksIS1N_NS1Q_17LinearCombinationISJ_fSJ_fLNS_15FloatRoundStyleE2EEESI_S1P_JEEENS4_5SM1004TMEM4LOAD26SM100_TMEM_LOAD_16dp32b32xES1H_NS16_INS17_ILi2ELi4ELi3EEES1A_NSX_INS5_IJS1B_SF_EEENS5_IJSF_SB_EEEEEEENS4_39AutoVectorizingCopyWithAssumedAlignmentILi128EEENS4_14SM90_TMA_STOREES24_S26_S26_EEEvvEEEEvNT_6ParamsE) ;  /* 0xffffff5c04947950 */ /* 0x000fea0003c3ffff */
        .weak           $__internal_2_$__cuda_sm10x_tcgen05_guardrail_trap_unallocated_columns_being_dealloced
        .type           $__internal_2_$__cuda_sm10x_tcgen05_guardrail_trap_unallocated_columns_being_dealloced,@function
        .size           $__internal_2_$__cuda_sm10x_tcgen05_guardrail_trap_unallocated_columns_being_dealloced,(.L_x_177 - $__internal_2_$__cuda_sm10x_tcgen05_guardrail_trap_unallocated_columns_being_dealloced)
$__internal_2_$__cuda_sm10x_tcgen05_guardrail_trap_unallocated_columns_being_dealloced:
[----:B------:R-:W-:Y:S05]  /*a1b0*/  BPT.TRAP 0x1 ;  /* 0x000000040000795c */ /* 0x000fea0000300000 */
[----:B------:R-:W-:-:S04]  /*a1c0*/  HFMA2 R3, -RZ, RZ, 0, 0 ;  /* 0x00000000ff037431 */ /* 0x000fc800000001ff */
[----:B------:R-:W-:Y:S05]  /*a1d0*/  RET.REL.NODEC R2 `(_ZN7cutlass13device_kernelINS_4gemm6kernel13GemmUniversalIN4cute5tupleIJiiiiEEENS1_10collective13CollectiveMmaINS1_35MainloopSm100TmaUmmaWarpSpecializedILi4ELi2ELi4ENS5_IJNS4_1CILi1EEENSA_ILi2EEESB_EEEEENS5_IJNSA_ILi64EEENSA_ILi256EEENSA_ILi32EEEEEENS_12float_e4m3_tENS5_IJlSB_lEEESJ_SK_NS4_8TiledMMAINS4_8MMA_AtomIJNS4_10MMA_TraitsINS4_19SM100_MMA_F8F6F4_SSEJSJ_SJ_fSF_SG_NS4_17integral_constantINS4_4UMMA5MajorELSR_0EEESS_NSP_INSQ_7ScaleInELST_0EEESU_EEEEEENS4_6LayoutINS5_IJSB_SB_SB_EEENS5_IJNSA_ILi0EEESZ_SZ_EEEEENS5_IJNS4_10UnderscoreES12_S12_EEEEENS4_23SM90_TMA_LOAD_MULTICASTENS4_14ComposedLayoutINS4_7SwizzleILi1ELi4ELi3EEENS4_18smem_ptr_flag_bitsILi8EEENSX_INS5_IJNSA_ILi8EEESH_EEENS5_IJSH_SB_EEEEEEEvNS4_8identityENS4_13SM90_TMA_LOADES1F_vS1G_EENS_8epilogue10collective18CollectiveEpilogueINS1J_23Sm100TmaWarpSpecializedILi4ELi2ELi32ELb0ELb0EEEJSI_NS5_IJNSX_ISF_SB_EES1O_EEESJ_SK_SJ_SK_NS1J_6fusion15FusionCallbacksIS1N_NS1Q_17LinearCombinationISJ_fSJ_fLNS_15FloatRoundStyleE2EEESI_S1P_JEEENS4_5SM1004TMEM4LOAD26SM100_TMEM_LOAD_16dp32b32xES1H_NS16_INS17_ILi2ELi4ELi3EEES1A_NSX_INS5_IJS1B_SF_EEENS5_IJSF_SB_EEEEEEENS4_39AutoVectorizingCopyWithAssumedAlignmentILi128EEENS4_14SM90_TMA_STOREES24_S26_S26_EEEvvEEEEvNT_6ParamsE) ;  /* 0xffffff5c02887950 */ /* 0x000fea0003c3ffff */
.L_x_176:
[----:B------:R-:W-:-:S00]  /*a1e0*/  BRA `(.L_x_176) ;  /* 0xfffffffc00fc7947 */ /* 0x000fc0000383ffff */
[----:B------:R-:W-:-:S00]  /*a1f0*/  NOP ;  /* 0x0000000000007918 */ /* 0x000fc00000000000 */
        /* <DEDUP_REMOVED lines=8> */
.L_x_177:


//--------------------- .nv.global.init           --------------------------
	.section	.nv.global.init,"aw",@progbits
.nv.global.init:
	.type		$str$27,@object
	.size		$str$27,($str$28 - $str$27)
$str$27:
        /*0000*/ 	.byte	0x28, 0x61, 0x64, 0x64, 0x72, 0x65, 0x73, 0x73, 0x20, 0x26, 0x20, 0x6d, 0x61, 0x73, 0x6b, 0x29
        /*0010*/ 	.byte	0x20, 0x3d, 0x3d, 0x20, 0x30, 0x00
	.type		$str$28,@object
	.size		$str$28,($str$26 - $str$28)
$str$28:
        /*0016*/ 	.byte	0x2f, 0x74, 0x6d, 0x70, 0x2f, 0x63, 0x75, 0x74, 0x6c, 0x61, 0x73, 0x73, 0x5f, 0x73, 0x77, 0x65
        /*0026*/ 	.byte	0x65, 0x70, 0x5f, 0x73, 0x72, 0x63, 0x2f, 0x69, 0x6e, 0x63, 0x6c, 0x75, 0x64, 0x65, 0x2f, 0x63
        /*0036*/ 	.byte	0x75, 0x74, 0x65, 0x2f, 0x70, 0x6f, 0x69, 0x6e, 0x74, 0x65, 0x72, 0x5f, 0x66, 0x6c, 0x61, 0x67
        /*0046*/ 	.byte	0x67, 0x65, 0x64, 0x2e, 0x68, 0x70, 0x70, 0x00
	.type		$str$26,@object
	.size		$str$26,($str$25 - $str$26)
$str$26:
        /*004e*/ 	.byte	0x2f, 0x74, 0x6d, 0x70, 0x2f, 0x63, 0x75, 0x74, 0x6c, 0x61, 0x73, 0x73, 0x5f, 0x73, 0x77, 0x65
        /*005e*/ 	.byte	0x65, 0x70, 0x5f, 0x73, 0x72, 0x63, 0x2f, 0x69, 0x6e, 0x63, 0x6c, 0x75, 0x64, 0x65, 0x2f, 0x63
        /*006e*/ 	.byte	0x75, 0x74, 0x65, 0x2f, 0x61, 0x74, 0x6f, 0x6d, 0x2f, 0x63, 0x6f, 0x70, 0x79, 0x5f, 0x74, 0x72
        /*007e*/ 	.byte	0x61, 0x69, 0x74, 0x73, 0x5f, 0x73, 0x6d, 0x31, 0x30, 0x30, 0x2e, 0x68, 0x70, 0x70, 0x00
	.type		$str$25,@object
	.size		$str$25,(__unnamed_1 - $str$25)
$str$25:
        /*008d*/ 	.byte	0x28, 0x28, 0x75, 0x69, 0x6e, 0x74, 0x33, 0x32, 0x5f, 0x74, 0x28, 0x74, 0x68, 0x72, 0x65, 0x61
        /*009d*/ 	.byte	0x64, 0x49, 0x64, 0x78, 0x2e, 0x78, 0x29, 0x20, 0x2f, 0x20, 0x33, 0x32, 0x29, 0x20, 0x25, 0x20
        /*00ad*/ 	.byte	0x34, 0x29, 0x20, 0x3d, 0x3d, 0x20, 0x28, 0x28, 0x28, 0x74, 0x6d, 0x65, 0x6d, 0x5f, 0x61, 0x64
        /*00bd*/ 	.byte	0x64, 0x72, 0x20, 0x3e, 0x3e, 0x20, 0x31, 0x36, 0x29, 0x20, 0x2f, 0x20, 0x33, 0x32, 0x29, 0x20
        /*00cd*/ 	.byte	0x25, 0x20, 0x34, 0x29, 0x00
	.type		__unnamed_1,@object
	.size		__unnamed_1,(__unnamed_2 - __unnamed_1)
__unnamed_1:
        /*00d2*/ 	.byte	0x61, 0x75, 0x74, 0x6f, 0x20, 0x63, 0x75, 0x74, 0x65, 0x3a, 0x3a, 0x61, 0x73, 0x5f, 0x70, 0x6f
        /* <DEDUP_REMOVED lines=24> */
        /*0262*/ 	.byte	0x3c, 0x34, 0x30, 0x39, 0x36, 0x3e, 0x3e, 0x3e, 0x3e, 0x5d, 0x00
	.type		__unnamed_2,@object
	.size		__unnamed_2,(__unnamed_3 - __unnamed_2)
__unnamed_2:
        /* <DEDUP_REMOVED lines=26> */
	.type		__unnamed_3,@object
	.size		__unnamed_3,(.L_3 - __unnamed_3)
__unnamed_3:
        /* <DEDUP_REMOVED lines=40> */
        /*0688*/ 	.byte	0x74, 0x65, 0x3a, 0x3a, 0x43, 0x3c, 0x30, 0x3e, 0x3e, 0x3e, 0x3e, 0x5d, 0x00
.L_3:


//--------------------- .nv.shared._ZN7cutlass13device_kernelINS_4gemm6kernel13GemmUniversalIN4cute5tupleIJiiiiEEENS1_10collective13CollectiveMmaINS1_35MainloopSm100TmaUmmaWarpSpecializedILi4ELi2ELi4ENS5_IJNS4_1CILi1EEENSA_ILi2EEESB_EEEEENS5_IJNSA_ILi64EEENSA_ILi256EEENSA_ILi32EEEEEENS_12float_e4m3_tENS5_IJlSB_lEEESJ_SK_NS4_8TiledMMAINS4_8MMA_AtomIJNS4_10MMA_TraitsINS4_19SM100_MMA_F8F6F4_SSEJSJ_SJ_fSF_SG_NS4_17integral_constantINS4_4UMMA5MajorELSR_0EEESS_NSP_INSQ_7ScaleInELST_0EEESU_EEEEEENS4_6LayoutINS5_IJSB_SB_SB_EEENS5_IJNSA_ILi0EEESZ_SZ_EEEEENS5_IJNS4_10UnderscoreES12_S12_EEEEENS4_23SM90_TMA_LOAD_MULTICASTENS4_14ComposedLayoutINS4_7SwizzleILi1ELi4ELi3EEENS4_18smem_ptr_flag_bitsILi8EEENSX_INS5_IJNSA_ILi8EEESH_EEENS5_IJSH_SB_EEEEEEEvNS4_8identityENS4_13SM90_TMA_LOADES1F_vS1G_EENS_8epilogue10collective18CollectiveEpilogueINS1J_23Sm100TmaWarpSpecializedILi4ELi2ELi32ELb0ELb0EEEJSI_NS5_IJNSX_ISF_SB_EES1O_EEESJ_SK_SJ_SK_NS1J_6fusion15FusionCallbacksIS1N_NS1Q_17LinearCombinationISJ_fSJ_fLNS_15FloatRoundStyleE2EEESI_S1P_JEEENS4_5SM1004TMEM4LOAD26SM100_TMEM_LOAD_16dp32b32xES1H_NS16_INS17_ILi2ELi4ELi3EEES1A_NSX_INS5_IJS1B_SF_EEENS5_IJSF_SB_EEEEEEENS4_39AutoVectorizingCopyWithAssumedAlignmentILi128EEENS4_14SM90_TMA_STOREES24_S26_S26_EEEvvEEEEvNT_6ParamsE --------------------------
	.section	.nv.shared._ZN7cutlass13device_kernelINS_4gemm6kernel13GemmUniversalIN4cute5tupleIJiiiiEEENS1_10collective13CollectiveMmaINS1_35MainloopSm100TmaUmmaWarpSpecializedILi4ELi2ELi4ENS5_IJNS4_1CILi1EEENSA_ILi2EEESB_EEEEENS5_IJNSA_ILi64EEENSA_ILi256EEENSA_ILi32EEEEEENS_12float_e4m3_tENS5_IJlSB_lEEESJ_SK_NS4_8TiledMMAINS4_8MMA_AtomIJNS4_10MMA_TraitsINS4_19SM100_MMA_F8F6F4_SSEJSJ_SJ_fSF_SG_NS4_17integral_constantINS4_4UMMA5MajorELSR_0EEESS_NSP_INSQ_7ScaleInELST_0EEESU_EEEEEENS4_6LayoutINS5_IJSB_SB_SB_EEENS5_IJNSA_ILi0EEESZ_SZ_EEEEENS5_IJNS4_10UnderscoreES12_S12_EEEEENS4_23SM90_TMA_LOAD_MULTICASTENS4_14ComposedLayoutINS4_7SwizzleILi1ELi4ELi3EEENS4_18smem_ptr_flag_bitsILi8EEENSX_INS5_IJNSA_ILi8EEESH_EEENS5_IJSH_SB_EEEEEEEvNS4_8identityENS4_13SM90_TMA_LOADES1F_vS1G_EENS_8epilogue10collective18CollectiveEpilogueINS1J_23Sm100TmaWarpSpecializedILi4ELi2ELi32ELb0ELb0EEEJSI_NS5_IJNSX_ISF_SB_EES1O_EEESJ_SK_SJ_SK_NS1J_6fusion15FusionCallbacksIS1N_NS1Q_17LinearCombinationISJ_fSJ_fLNS_15FloatRoundStyleE2EEESI_S1P_JEEENS4_5SM1004TMEM4LOAD26SM100_TMEM_LOAD_16dp32b32xES1H_NS16_INS17_ILi2ELi4ELi3EEES1A_NSX_INS5_IJS1B_SF_EEENS5_IJSF_SB_EEEEEEENS4_39AutoVectorizingCopyWithAssumedAlignmentILi128EEENS4_14SM90_TMA_STOREES24_S26_S26_EEEvvEEEEvNT_6ParamsE,"aw",@nobits
	.sectionflags	@""
	.align	16
	.zero		1024


//--------------------- .nv.shared.reserved.0     --------------------------
	.section	.nv.shared.reserved.0,"aw",@nobits
	.weak		__nv_reservedSMEM_offset_0_alias
	.size		__nv_reservedSMEM_offset_0_alias, 0, 64
	.other		__nv_reservedSMEM_offset_0_alias,@"STO_CUDA_RESERVED_SHARED STV_DEFAULT"
__nv_reservedSMEM_offset_0_alias:
	.zero		0
.nv.shared.reserved.0:
	.zero		64
	.weak		__nv_reservedSMEM_tcgen05_partition
	.type		__nv_reservedSMEM_tcgen05_partition,@object
	.size		__nv_reservedSMEM_tcgen05_partition,(.L_0 - __nv_reservedSMEM_tcgen05_partition)
__nv_reservedSMEM_tcgen05_partition:
	.zero		32
.L_0:


//--------------------- .nv.global                --------------------------
	.section	.nv.global,"aw",@nobits
.nv.global:
	.type		_ZN39_INTERNAL_f9ce59c7_4_k_cu_2c2eeb8a_77974cute1_E,@object
	.size		_ZN39_INTERNAL_f9ce59c7_4_k_cu_2c2eeb8a_77974cute1_E,(_ZN39_INTERNAL_f9ce59c7_4_k_cu_2c2eeb8a_77974cuda3std3__45__cpo6cbeginE - _ZN39_INTERNAL_f9ce59c7_4_k_cu_2c2eeb8a_77974cute1_E)
_ZN39_INTERNAL_f9ce59c7_4_k_cu_2c2eeb8a_77974cute1_E:
	.zero		1
	.type		_ZN39_INTERNAL_f9ce59c7_4_k_cu_2c2eeb8a_77974cuda3std3__45__cpo6cbeginE,@object
	.size		_ZN39_INTERNAL_f9ce59c7_4_k_cu_2c2eeb8a_77974cuda3std3__45__cpo6cbeginE,(_ZN39_INTERNAL_f9ce59c7_4_k_cu_2c2eeb8a_77974cuda3std3__48in_placeE - _ZN39_INTERNAL_f9ce59c7_4_k_cu_2c2eeb8a_77974cuda3std3__45__cpo6cbeginE)
_ZN39_INTERNAL_f9ce59c7_4_k_cu_2c2eeb8a_77974cuda3std3__45__cpo6cbeginE:
	.zero		1
	.type		_ZN39_INTERNAL_f9ce59c7_4_k_cu_2c2eeb8a_77974cuda3std3__48in_placeE,@object
	.size		_ZN39_INTERNAL_f9ce59c7_4_k_cu_2c2eeb8a_77974cuda3std3__48in_placeE,(_ZN39_INTERNAL_f9ce59c7_4_k_cu_2c2eeb8a_77974cuda3std6ranges3__45__cpo9iter_moveE - _ZN39_INTERNAL_f9ce59c7_4_k_cu_2c2eeb8a_77974cuda3std3__48in_placeE)
_ZN39_INTERNAL_f9ce59c7_4_k_cu_2c2eeb8a_77974cuda3std3__48in_placeE:
	.zero		1
	.type		_ZN39_INTERNAL_f9ce59c7_4_k_cu_2c2eeb8a_77974cuda3std6ranges3__45__cpo9iter_moveE,@object
	.size		_ZN39_INTERNAL_f9ce59c7_4_k_cu_2c2eeb8a_77974cuda3std6ranges3__45__cpo9iter_moveE,(_ZN39_INTERNAL_f9ce59c7_4_k_cu_2c2eeb8a_77974cuda3std3__45__cpo5beginE - _ZN39_INTERNAL_f9ce59c7_4_k_cu_2c2eeb8a_77974cuda3std6ranges3__45__cpo9iter_moveE)
_ZN39_INTERNAL_f9ce59c7_4_k_cu_2c2eeb8a_77974cuda3std6ranges3__45__cpo9iter_moveE:
	.zero		1
	.type		_ZN39_INTERNAL_f9ce59c7_4_k_cu_2c2eeb8a_77974cuda3std3__45__cpo5beginE,@object
	.size		_ZN39_INTERNAL_f9ce59c7_4_k_cu_2c2eeb8a_77974cuda3std3__45__cpo5beginE,(_ZN39_INTERNAL_f9ce59c7_4_k_cu_2c2eeb8a_77974cuda3std3__441_GLOBAL__N__f9ce59c7_4_k_cu_2c2eeb8a_77976ignoreE - _ZN39_INTERNAL_f9ce59c7_4_k_cu_2c2eeb8a_77974cuda3std3__45__cpo5beginE)
_ZN39_INTERNAL_f9ce59c7_4_k_cu_2c2eeb8a_77974cuda3std3__45__cpo5beginE:
	.zero		1
	.type		_ZN39_INTERNAL_f9ce59c7_4_k_cu_2c2eeb8a_77974cuda3std3__441_GLOBAL__N__f9ce59c7_4_k_cu_2c2eeb8a_77976ignoreE,@object
	.size		_ZN39_INTERNAL_f9ce59c7_4_k_cu_2c2eeb8a_77974cuda3std3__441_GLOBAL__N__f9ce59c7_4_k_cu_2c2eeb8a_77976ignoreE,(_ZN39_INTERNAL_f9ce59c7_4_k_cu_2c2eeb8a_77974cute7productE - _ZN39_INTERNAL_f9ce59c7_4_k_cu_2c2eeb8a_77974cuda3std3__441_GLOBAL__N__f9ce59c7_4_k_cu_2c2eeb8a_77976ignoreE)
_ZN39_INTERNAL_f9ce59c7_4_k_cu_2c2eeb8a_77974cuda3std3__441_GLOBAL__N__f9ce59c7_4_k_cu_2c2eeb8a_77976ignoreE:
	.zero		1
	.type		_ZN39_INTERNAL_f9ce59c7_4_k_cu_2c2eeb8a_77974cute7productE,@object
	.size		_ZN39_INTERNAL_f9ce59c7_4_k_cu_2c2eeb8a_77974cute7productE,(_ZN39_INTERNAL_f9ce59c7_4_k_cu_2c2eeb8a_77974cuda3std3__45__cpo3endE - _ZN39_INTERNAL_f9ce59c7_4_k_cu_2c2eeb8a_77974cute7productE)
_ZN39_INTERNAL_f9ce59c7_4_k_cu_2c2eeb8a_77974cute7productE:
	.zero		1
	.type		_ZN39_INTERNAL_f9ce59c7_4_k_cu_2c2eeb8a_77974cuda3std3__45__cpo3endE,@object
	.size		_ZN39_INTERNAL_f9ce59c7_4_k_cu_2c2eeb8a_77974cuda3std3__45__cpo3endE,(_ZN39_INTERNAL_f9ce59c7_4_k_cu_2c2eeb8a_77974cuda3std3__419piecewise_constructE - _ZN39_INTERNAL_f9ce59c7_4_k_cu_2c2eeb8a_77974cuda3std3__45__cpo3endE)
_ZN39_INTERNAL_f9ce59c7_4_k_cu_2c2eeb8a_77974cuda3std3__45__cpo3endE:
	.zero		1
	.type		_ZN39_INTERNAL_f9ce59c7_4_k_cu_2c2eeb8a_77974cuda3std3__419piecewise_constructE,@object
	.size		_ZN39_INTERNAL_f9ce59c7_4_k_cu_2c2eeb8a_77974cuda3std3__419piecewise_constructE,(_ZN39_INTERNAL_f9ce59c7_4_k_cu_2c2eeb8a_77974cuda3std3__45__cpo4cendE - _ZN39_INTERNAL_f9ce59c7_4_k_cu_2c2eeb8a_77974cuda3std3__419piecewise_constructE)
_ZN39_INTERNAL_f9ce59c7_4_k_cu_2c2eeb8a_77974cuda3std3__419piecewise_constructE:
	.zero		1
	.type		_ZN39_INTERNAL_f9ce59c7_4_k_cu_2c2eeb8a_77974cuda3std3__45__cpo4cendE,@object
	.size		_ZN39_INTERNAL_f9ce59c7_4_k_cu_2c2eeb8a_77974cuda3std3__45__cpo4cendE,(_ZN39_INTERNAL_f9ce59c7_4_k_cu_2c2eeb8a_77974cuda3std6ranges3__45__cpo4swapE - _ZN39_INTERNAL_f9ce59c7_4_k_cu_2c2eeb8a_77974cuda3std3__45__cpo4cendE)
_ZN39_INTERNAL_f9ce59c7_4_k_cu_2c2eeb8a_77974cuda3std3__45__cpo4cendE:
	.zero		1
	.type		_ZN39_INTERNAL_f9ce59c7_4_k_cu_2c2eeb8a_77974cuda3std6ranges3__45__cpo4swapE,@object
	.size		_ZN39_INTERNAL_f9ce59c7_4_k_cu_2c2eeb8a_77974cuda3std6ranges3__45__cpo4swapE,(.L_11 - _ZN39_INTERNAL_f9ce59c7_4_k_cu_2c2eeb8a_77974cuda3std6ranges3__45__cpo4swapE)
_ZN39_INTERNAL_f9ce59c7_4_k_cu_2c2eeb8a_77974cuda3std6ranges3__45__cpo4swapE:
	.zero		1
.L_11:


//--------------------- .nv.constant0._ZN7cutlass13device_kernelINS_4gemm6kernel13GemmUniversalIN4cute5tupleIJiiiiEEENS1_10collective13CollectiveMmaINS1_35MainloopSm100TmaUmmaWarpSpecializedILi4ELi2ELi4ENS5_IJNS4_1CILi1EEENSA_ILi2EEESB_EEEEENS5_IJNSA_ILi64EEENSA_ILi256EEENSA_ILi32EEEEEENS_12float_e4m3_tENS5_IJlSB_lEEESJ_SK_NS4_8TiledMMAINS4_8MMA_AtomIJNS4_10MMA_TraitsINS4_19SM100_MMA_F8F6F4_SSEJSJ_SJ_fSF_SG_NS4_17integral_constantINS4_4UMMA5MajorELSR_0EEESS_NSP_INSQ_7ScaleInELST_0EEESU_EEEEEENS4_6LayoutINS5_IJSB_SB_SB_EEENS5_IJNSA_ILi0EEESZ_SZ_EEEEENS5_IJNS4_10UnderscoreES12_S12_EEEEENS4_23SM90_TMA_LOAD_MULTICASTENS4_14ComposedLayoutINS4_7SwizzleILi1ELi4ELi3EEENS4_18smem_ptr_flag_bitsILi8EEENSX_INS5_IJNSA_ILi8EEESH_EEENS5_IJSH_SB_EEEEEEEvNS4_8identityENS4_13SM90_TMA_LOADES1F_vS1G_EENS_8epilogue10collective18CollectiveEpilogueINS1J_23Sm100TmaWarpSpecializedILi4ELi2ELi32ELb0ELb0EEEJSI_NS5_IJNSX_ISF_SB_EES1O_EEESJ_SK_SJ_SK_NS1J_6fusion15FusionCallbacksIS1N_NS1Q_17LinearCombinationISJ_fSJ_fLNS_15FloatRoundStyleE2EEESI_S1P_JEEENS4_5SM1004TMEM4LOAD26SM100_TMEM_LOAD_16dp32b32xES1H_NS16_INS17_ILi2ELi4ELi3EEES1A_NSX_INS5_IJS1B_SF_EEENS5_IJSF_SB_EEEEEEENS4_39AutoVectorizingCopyWithAssumedAlignmentILi128EEENS4_14SM90_TMA_STOREES24_S26_S26_EEEvvEEEEvNT_6ParamsE --------------------------
	.section	.nv.constant0._ZN7cutlass13device_kernelINS_4gemm6kernel13GemmUniversalIN4cute5tupleIJiiiiEEENS1_10collective13CollectiveMmaINS1_35MainloopSm100TmaUmmaWarpSpecializedILi4ELi2ELi4ENS5_IJNS4_1CILi1EEENSA_ILi2EEESB_EEEEENS5_IJNSA_ILi64EEENSA_ILi256EEENSA_ILi32EEEEEENS_12float_e4m3_tENS5_IJlSB_lEEESJ_SK_NS4_8TiledMMAINS4_8MMA_AtomIJNS4_10MMA_TraitsINS4_19SM100_MMA_F8F6F4_SSEJSJ_SJ_fSF_SG_NS4_17integral_constantINS4_4UMMA5MajorELSR_0EEESS_NSP_INSQ_7ScaleInELST_0EEESU_EEEEEENS4_6LayoutINS5_IJSB_SB_SB_EEENS5_IJNSA_ILi0EEESZ_SZ_EEEEENS5_IJNS4_10UnderscoreES12_S12_EEEEENS4_23SM90_TMA_LOAD_MULTICASTENS4_14ComposedLayoutINS4_7SwizzleILi1ELi4ELi3EEENS4_18smem_ptr_flag_bitsILi8EEENSX_INS5_IJNSA_ILi8EEESH_EEENS5_IJSH_SB_EEEEEEEvNS4_8identityENS4_13SM90_TMA_LOADES1F_vS1G_EENS_8epilogue10collective18CollectiveEpilogueINS1J_23Sm100TmaWarpSpecializedILi4ELi2ELi32ELb0ELb0EEEJSI_NS5_IJNSX_ISF_SB_EES1O_EEESJ_SK_SJ_SK_NS1J_6fusion15FusionCallbacksIS1N_NS1Q_17LinearCombinationISJ_fSJ_fLNS_15FloatRoundStyleE2EEESI_S1P_JEEENS4_5SM1004TMEM4LOAD26SM100_TMEM_LOAD_16dp32b32xES1H_NS16_INS17_ILi2ELi4ELi3EEES1A_NSX_INS5_IJS1B_SF_EEENS5_IJSF_SB_EEEEEEENS4_39AutoVectorizingCopyWithAssumedAlignmentILi128EEENS4_14SM90_TMA_STOREES24_S26_S26_EEEvvEEEEvNT_6ParamsE,"a",@progbits
	.sectionflags	@""
	.align	4
.nv.constant0._ZN7cutlass13device_kernelINS_4gemm6kernel13GemmUniversalIN4cute5tupleIJiiiiEEENS1_10collective13CollectiveMmaINS1_35MainloopSm100TmaUmmaWarpSpecializedILi4ELi2ELi4ENS5_IJNS4_1CILi1EEENSA_ILi2EEESB_EEEEENS5_IJNSA_ILi64EEENSA_ILi256EEENSA_ILi32EEEEEENS_12float_e4m3_tENS5_IJlSB_lEEESJ_SK_NS4_8TiledMMAINS4_8MMA_AtomIJNS4_10MMA_TraitsINS4_19SM100_MMA_F8F6F4_SSEJSJ_SJ_fSF_SG_NS4_17integral_constantINS4_4UMMA5MajorELSR_0EEESS_NSP_INSQ_7ScaleInELST_0EEESU_EEEEEENS4_6LayoutINS5_IJSB_SB_SB_EEENS5_IJNSA_ILi0EEESZ_SZ_EEEEENS5_IJNS4_10UnderscoreES12_S12_EEEEENS4_23SM90_TMA_LOAD_MULTICASTENS4_14ComposedLayoutINS4_7SwizzleILi1ELi4ELi3EEENS4_18smem_ptr_flag_bitsILi8EEENSX_INS5_IJNSA_ILi8EEESH_EEENS5_IJSH_SB_EEEEEEEvNS4_8identityENS4_13SM90_TMA_LOADES1F_vS1G_EENS_8epilogue10collective18CollectiveEpilogueINS1J_23Sm100TmaWarpSpecializedILi4ELi2ELi32ELb0ELb0EEEJSI_NS5_IJNSX_ISF_SB_EES1O_EEESJ_SK_SJ_SK_NS1J_6fusion15FusionCallbacksIS1N_NS1Q_17LinearCombinationISJ_fSJ_fLNS_15FloatRoundStyleE2EEESI_S1P_JEEENS4_5SM1004TMEM4LOAD26SM100_TMEM_LOAD_16dp32b32xES1H_NS16_INS17_ILi2ELi4ELi3EEES1A_NSX_INS5_IJS1B_SF_EEENS5_IJSF_SB_EEEEEEENS4_39AutoVectorizingCopyWithAssumedAlignmentILi128EEENS4_14SM90_TMA_STOREES24_S26_S26_EEEvvEEEEvNT_6ParamsE:
	.zero		2944


//--------------------- SYMBOLS --------------------------

	.type		.nv.reservedSmem.offset0,@object
	.size		.nv.reservedSmem.offset0,0x4
	.type		.nv.reservedSmem.cap,@object
	.size		.nv.reservedSmem.cap,0x4
	.type		__assertfail,@function
